//
// Generated by NVIDIA NVVM Compiler
//
// Compiler Build ID: CL-36424714
// Cuda compilation tools, release 13.0, V13.0.88
// Based on NVVM 20.0.0
//

.version 9.0
.target sm_100
.address_size 64

	// .globl	_ZN10Generators4cuda21Gpt_InitAttentionMaskEPiS1_S1_PKiiiii

.visible .entry _ZN10Generators4cuda21Gpt_InitAttentionMaskEPiS1_S1_PKiiiii(
	.param .u64 .ptr .align 1 _ZN10Generators4cuda21Gpt_InitAttentionMaskEPiS1_S1_PKiiiii_param_0,
	.param .u64 .ptr .align 1 _ZN10Generators4cuda21Gpt_InitAttentionMaskEPiS1_S1_PKiiiii_param_1,
	.param .u64 .ptr .align 1 _ZN10Generators4cuda21Gpt_InitAttentionMaskEPiS1_S1_PKiiiii_param_2,
	.param .u64 .ptr .align 1 _ZN10Generators4cuda21Gpt_InitAttentionMaskEPiS1_S1_PKiiiii_param_3,
	.param .u32 _ZN10Generators4cuda21Gpt_InitAttentionMaskEPiS1_S1_PKiiiii_param_4,
	.param .u32 _ZN10Generators4cuda21Gpt_InitAttentionMaskEPiS1_S1_PKiiiii_param_5,
	.param .u32 _ZN10Generators4cuda21Gpt_InitAttentionMaskEPiS1_S1_PKiiiii_param_6,
	.param .u32 _ZN10Generators4cuda21Gpt_InitAttentionMaskEPiS1_S1_PKiiiii_param_7
)
{
	.reg .pred 	%p<81>;
	.reg .b32 	%r<301>;
	.reg .b64 	%rd<207>;

	ld.param.u64 	%rd95, [_ZN10Generators4cuda21Gpt_InitAttentionMaskEPiS1_S1_PKiiiii_param_0];
	ld.param.u64 	%rd96, [_ZN10Generators4cuda21Gpt_InitAttentionMaskEPiS1_S1_PKiiiii_param_1];
	ld.param.u64 	%rd98, [_ZN10Generators4cuda21Gpt_InitAttentionMaskEPiS1_S1_PKiiiii_param_2];
	ld.param.u64 	%rd97, [_ZN10Generators4cuda21Gpt_InitAttentionMaskEPiS1_S1_PKiiiii_param_3];
	ld.param.u32 	%r130, [_ZN10Generators4cuda21Gpt_InitAttentionMaskEPiS1_S1_PKiiiii_param_4];
	ld.param.u32 	%r131, [_ZN10Generators4cuda21Gpt_InitAttentionMaskEPiS1_S1_PKiiiii_param_5];
	ld.param.u32 	%r132, [_ZN10Generators4cuda21Gpt_InitAttentionMaskEPiS1_S1_PKiiiii_param_6];
	ld.param.u32 	%r133, [_ZN10Generators4cuda21Gpt_InitAttentionMaskEPiS1_S1_PKiiiii_param_7];
	cvta.to.global.u64 	%rd1, %rd98;
	setp.lt.s32 	%p1, %r130, 1;
	@%p1 bra 	$L__BB0_155;
	cvta.to.global.u64 	%rd175, %rd97;
	cvta.to.global.u64 	%rd190, %rd95;
	cvta.to.global.u64 	%rd166, %rd96;
	setp.lt.s32 	%p2, %r132, 1;
	@%p2 bra 	$L__BB0_141;
	setp.ne.s64 	%p12, %rd95, 0;
	@%p12 bra 	$L__BB0_72;
	setp.gt.s32 	%p47, %r131, 0;
	@%p47 bra 	$L__BB0_9;
	and.b32  	%r1, %r132, 3;
	and.b32  	%r2, %r132, 2147483644;
	mov.b32 	%r259, 0;
$L__BB0_5:
	setp.lt.u32 	%p48, %r132, 4;
	mov.b32 	%r260, 0;
	@%p48 bra 	$L__BB0_61;
	mov.b32 	%r260, 0;
	mov.u32 	%r261, %r260;
$L__BB0_7:
	ld.global.u32 	%r203, [%rd175];
	setp.eq.s32 	%p49, %r203, %r133;
	@%p49 bra 	$L__BB0_50;
	st.global.u32 	[%rd166], %r260;
	add.s32 	%r260, %r260, 1;
	bra.uni 	$L__BB0_51;
$L__BB0_9:
	and.b32  	%r3, %r131, 7;
	add.s32 	%r4, %r3, -1;
	and.b32  	%r5, %r131, 3;
	and.b32  	%r6, %r132, 3;
	and.b32  	%r7, %r131, 2147483640;
	and.b32  	%r8, %r131, 1;
	and.b32  	%r218, %r132, 2147483644;
	neg.s32 	%r9, %r218;
	mov.b32 	%r242, 0;
$L__BB0_10:
	setp.lt.u32 	%p61, %r132, 4;
	mov.b32 	%r248, 0;
	@%p61 bra 	$L__BB0_36;
	mov.b32 	%r248, 0;
	mov.u32 	%r247, %r9;
$L__BB0_12:
	ld.global.u32 	%r222, [%rd175];
	setp.eq.s32 	%p62, %r222, %r133;
	@%p62 bra 	$L__BB0_25;
	st.global.u32 	[%rd166], %r248;
	add.s32 	%r248, %r248, 1;
	bra.uni 	$L__BB0_26;
$L__BB0_14:
	mov.b32 	%r243, 0;
$L__BB0_15:
	.pragma "nounroll";
	add.s32 	%r238, %r243, %r39;
	mul.wide.u32 	%rd139, %r238, 4;
	add.s64 	%rd140, %rd1, %rd139;
	st.global.u32 	[%rd140], %r248;
	st.global.u32 	[%rd140+4], %r248;
	st.global.u32 	[%rd140+8], %r248;
	st.global.u32 	[%rd140+12], %r248;
	st.global.u32 	[%rd140+16], %r248;
	st.global.u32 	[%rd140+20], %r248;
	st.global.u32 	[%rd140+24], %r248;
	st.global.u32 	[%rd140+28], %r248;
	add.s32 	%r243, %r243, 8;
	setp.eq.s32 	%p74, %r243, %r7;
	mov.u32 	%r245, %r7;
	@%p74 bra 	$L__BB0_16;
	bra.uni 	$L__BB0_15;
$L__BB0_16:
	setp.eq.s32 	%p75, %r3, 0;
	@%p75 bra 	$L__BB0_24;
	setp.lt.u32 	%p76, %r4, 3;
	@%p76 bra 	$L__BB0_19;
	add.s32 	%r239, %r245, %r39;
	mul.wide.u32 	%rd141, %r239, 4;
	add.s64 	%rd142, %rd1, %rd141;
	st.global.u32 	[%rd142], %r248;
	cvt.u64.u32 	%rd143, %r39;
	cvt.u64.u32 	%rd144, %r245;
	add.s64 	%rd145, %rd144, %rd143;
	shl.b64 	%rd146, %rd145, 2;
	add.s64 	%rd147, %rd1, %rd146;
	st.global.u32 	[%rd147+4], %r248;
	st.global.u32 	[%rd147+8], %r248;
	st.global.u32 	[%rd147+12], %r248;
	add.s32 	%r245, %r245, 4;
$L__BB0_19:
	setp.eq.s32 	%p77, %r5, 0;
	@%p77 bra 	$L__BB0_24;
	setp.eq.s32 	%p78, %r5, 1;
	@%p78 bra 	$L__BB0_22;
	add.s32 	%r240, %r245, %r39;
	mul.wide.u32 	%rd148, %r240, 4;
	add.s64 	%rd149, %rd1, %rd148;
	st.global.u32 	[%rd149], %r248;
	cvt.u64.u32 	%rd150, %r39;
	cvt.u64.u32 	%rd151, %r245;
	add.s64 	%rd152, %rd151, %rd150;
	shl.b64 	%rd153, %rd152, 2;
	add.s64 	%rd154, %rd1, %rd153;
	st.global.u32 	[%rd154+4], %r248;
	add.s32 	%r245, %r245, 2;
$L__BB0_22:
	setp.eq.s32 	%p79, %r8, 0;
	@%p79 bra 	$L__BB0_24;
	add.s32 	%r241, %r245, %r39;
	mul.wide.u32 	%rd155, %r241, 4;
	add.s64 	%rd156, %rd1, %rd155;
	st.global.u32 	[%rd156], %r248;
$L__BB0_24:
	add.s32 	%r242, %r242, 1;
	setp.eq.s32 	%p80, %r242, %r130;
	@%p80 bra 	$L__BB0_155;
	bra.uni 	$L__BB0_10;
$L__BB0_25:
	mov.b32 	%r223, 0;
	st.global.u32 	[%rd166], %r223;
$L__BB0_26:
	ld.global.u32 	%r224, [%rd175+4];
	setp.eq.s32 	%p63, %r224, %r133;
	@%p63 bra 	$L__BB0_28;
	st.global.u32 	[%rd166+4], %r248;
	add.s32 	%r248, %r248, 1;
	bra.uni 	$L__BB0_29;
$L__BB0_28:
	mov.b32 	%r225, 0;
	st.global.u32 	[%rd166+4], %r225;
$L__BB0_29:
	ld.global.u32 	%r226, [%rd175+8];
	setp.eq.s32 	%p64, %r226, %r133;
	@%p64 bra 	$L__BB0_31;
	st.global.u32 	[%rd166+8], %r248;
	add.s32 	%r248, %r248, 1;
	bra.uni 	$L__BB0_32;
$L__BB0_31:
	mov.b32 	%r227, 0;
	st.global.u32 	[%rd166+8], %r227;
$L__BB0_32:
	ld.global.u32 	%r228, [%rd175+12];
	setp.eq.s32 	%p65, %r228, %r133;
	@%p65 bra 	$L__BB0_34;
	st.global.u32 	[%rd166+12], %r248;
	add.s32 	%r248, %r248, 1;
	bra.uni 	$L__BB0_35;
$L__BB0_34:
	mov.b32 	%r229, 0;
	st.global.u32 	[%rd166+12], %r229;
$L__BB0_35:
	add.s64 	%rd175, %rd175, 16;
	add.s64 	%rd166, %rd166, 16;
	add.s32 	%r247, %r247, 4;
	setp.ne.s32 	%p66, %r247, 0;
	@%p66 bra 	$L__BB0_12;
$L__BB0_36:
	mov.u64 	%rd14, %rd175;
	mov.u64 	%rd13, %rd166;
	setp.eq.s32 	%p67, %r6, 0;
	@%p67 bra 	$L__BB0_49;
	ld.global.u32 	%r230, [%rd14];
	setp.eq.s32 	%p68, %r230, %r133;
	@%p68 bra 	$L__BB0_39;
	st.global.u32 	[%rd13], %r248;
	add.s32 	%r248, %r248, 1;
	bra.uni 	$L__BB0_40;
$L__BB0_39:
	mov.b32 	%r231, 0;
	st.global.u32 	[%rd13], %r231;
$L__BB0_40:
	setp.eq.s32 	%p69, %r6, 1;
	add.s64 	%rd175, %rd14, 4;
	add.s64 	%rd166, %rd13, 4;
	@%p69 bra 	$L__BB0_49;
	ld.global.u32 	%r232, [%rd175];
	setp.eq.s32 	%p70, %r232, %r133;
	@%p70 bra 	$L__BB0_43;
	st.global.u32 	[%rd166], %r248;
	add.s32 	%r248, %r248, 1;
	bra.uni 	$L__BB0_44;
$L__BB0_43:
	mov.b32 	%r233, 0;
	st.global.u32 	[%rd166], %r233;
$L__BB0_44:
	setp.eq.s32 	%p71, %r6, 2;
	add.s64 	%rd175, %rd14, 8;
	add.s64 	%rd166, %rd13, 8;
	@%p71 bra 	$L__BB0_49;
	ld.global.u32 	%r234, [%rd175];
	setp.eq.s32 	%p72, %r234, %r133;
	@%p72 bra 	$L__BB0_47;
	st.global.u32 	[%rd166], %r248;
	add.s32 	%r248, %r248, 1;
	bra.uni 	$L__BB0_48;
$L__BB0_47:
	mov.b32 	%r235, 0;
	st.global.u32 	[%rd166], %r235;
$L__BB0_48:
	add.s64 	%rd175, %rd14, 12;
	add.s64 	%rd166, %rd13, 12;
$L__BB0_49:
	setp.lt.u32 	%p73, %r131, 8;
	mul.lo.s32 	%r39, %r242, %r131;
	mov.b32 	%r245, 0;
	@%p73 bra 	$L__BB0_16;
	bra.uni 	$L__BB0_14;
$L__BB0_50:
	mov.b32 	%r204, 0;
	st.global.u32 	[%rd166], %r204;
$L__BB0_51:
	ld.global.u32 	%r205, [%rd175+4];
	setp.eq.s32 	%p50, %r205, %r133;
	@%p50 bra 	$L__BB0_53;
	st.global.u32 	[%rd166+4], %r260;
	add.s32 	%r260, %r260, 1;
	bra.uni 	$L__BB0_54;
$L__BB0_53:
	mov.b32 	%r206, 0;
	st.global.u32 	[%rd166+4], %r206;
$L__BB0_54:
	ld.global.u32 	%r207, [%rd175+8];
	setp.eq.s32 	%p51, %r207, %r133;
	@%p51 bra 	$L__BB0_56;
	st.global.u32 	[%rd166+8], %r260;
	add.s32 	%r260, %r260, 1;
	bra.uni 	$L__BB0_57;
$L__BB0_56:
	mov.b32 	%r208, 0;
	st.global.u32 	[%rd166+8], %r208;
$L__BB0_57:
	ld.global.u32 	%r209, [%rd175+12];
	setp.eq.s32 	%p52, %r209, %r133;
	@%p52 bra 	$L__BB0_59;
	st.global.u32 	[%rd166+12], %r260;
	add.s32 	%r260, %r260, 1;
	bra.uni 	$L__BB0_60;
$L__BB0_59:
	mov.b32 	%r210, 0;
	st.global.u32 	[%rd166+12], %r210;
$L__BB0_60:
	add.s64 	%rd175, %rd175, 16;
	add.s64 	%rd166, %rd166, 16;
	add.s32 	%r261, %r261, 4;
	setp.ne.s32 	%p53, %r261, %r2;
	@%p53 bra 	$L__BB0_7;
$L__BB0_61:
	mov.u64 	%rd32, %rd175;
	mov.u64 	%rd31, %rd166;
	setp.eq.s32 	%p54, %r1, 0;
	@%p54 bra 	$L__BB0_71;
	ld.global.u32 	%r211, [%rd32];
	setp.eq.s32 	%p55, %r211, %r133;
	@%p55 bra 	$L__BB0_64;
	st.global.u32 	[%rd31], %r260;
	add.s32 	%r260, %r260, 1;
	bra.uni 	$L__BB0_65;
$L__BB0_64:
	mov.b32 	%r212, 0;
	st.global.u32 	[%rd31], %r212;
$L__BB0_65:
	setp.eq.s32 	%p56, %r1, 1;
	add.s64 	%rd175, %rd32, 4;
	add.s64 	%rd166, %rd31, 4;
	@%p56 bra 	$L__BB0_71;
	ld.global.u32 	%r213, [%rd175];
	setp.eq.s32 	%p57, %r213, %r133;
	@%p57 bra 	$L__BB0_68;
	st.global.u32 	[%rd166], %r260;
	add.s32 	%r260, %r260, 1;
	bra.uni 	$L__BB0_69;
$L__BB0_68:
	mov.b32 	%r214, 0;
	st.global.u32 	[%rd166], %r214;
$L__BB0_69:
	setp.eq.s32 	%p58, %r1, 2;
	add.s64 	%rd175, %rd32, 8;
	add.s64 	%rd166, %rd31, 8;
	@%p58 bra 	$L__BB0_71;
	ld.global.u32 	%r215, [%rd32+8];
	setp.eq.s32 	%p59, %r215, %r133;
	selp.b32 	%r216, 0, %r260, %p59;
	st.global.u32 	[%rd31+8], %r216;
	add.s64 	%rd175, %rd32, 12;
	add.s64 	%rd166, %rd31, 12;
$L__BB0_71:
	add.s32 	%r259, %r259, 1;
	setp.eq.s32 	%p60, %r259, %r130;
	@%p60 bra 	$L__BB0_155;
	bra.uni 	$L__BB0_5;
$L__BB0_72:
	setp.gt.s32 	%p13, %r131, 0;
	@%p13 bra 	$L__BB0_78;
	and.b32  	%r58, %r132, 3;
	and.b32  	%r59, %r132, 2147483644;
	mov.b32 	%r286, 0;
$L__BB0_74:
	setp.lt.u32 	%p14, %r132, 4;
	mov.b32 	%r287, 0;
	@%p14 bra 	$L__BB0_130;
	mov.b32 	%r287, 0;
	mov.u32 	%r288, %r287;
$L__BB0_76:
	ld.global.u32 	%r148, [%rd175];
	setp.eq.s32 	%p15, %r148, %r133;
	@%p15 bra 	$L__BB0_119;
	mov.b32 	%r149, 1;
	st.global.u32 	[%rd190], %r149;
	st.global.u32 	[%rd166], %r287;
	add.s32 	%r287, %r287, 1;
	bra.uni 	$L__BB0_120;
$L__BB0_78:
	and.b32  	%r60, %r131, 7;
	add.s32 	%r61, %r60, -1;
	and.b32  	%r62, %r131, 3;
	and.b32  	%r63, %r132, 3;
	and.b32  	%r64, %r132, 2147483644;
	and.b32  	%r65, %r131, 2147483640;
	and.b32  	%r66, %r131, 1;
	mov.b32 	%r269, 0;
$L__BB0_79:
	setp.lt.u32 	%p27, %r132, 4;
	mov.b32 	%r270, 0;
	@%p27 bra 	$L__BB0_94;
	mov.b32 	%r270, 0;
	mov.u32 	%r271, %r270;
$L__BB0_81:
	ld.global.u32 	%r173, [%rd175];
	setp.eq.s32 	%p28, %r173, %r133;
	@%p28 bra 	$L__BB0_83;
	mov.b32 	%r174, 1;
	st.global.u32 	[%rd190], %r174;
	st.global.u32 	[%rd166], %r270;
	add.s32 	%r270, %r270, 1;
	bra.uni 	$L__BB0_84;
$L__BB0_83:
	mov.b32 	%r175, 0;
	st.global.u32 	[%rd190], %r175;
	st.global.u32 	[%rd166], %r175;
$L__BB0_84:
	ld.global.u32 	%r176, [%rd175+4];
	setp.eq.s32 	%p29, %r176, %r133;
	@%p29 bra 	$L__BB0_86;
	mov.b32 	%r177, 1;
	st.global.u32 	[%rd190+4], %r177;
	st.global.u32 	[%rd166+4], %r270;
	add.s32 	%r270, %r270, 1;
	bra.uni 	$L__BB0_87;
$L__BB0_86:
	mov.b32 	%r178, 0;
	st.global.u32 	[%rd190+4], %r178;
	st.global.u32 	[%rd166+4], %r178;
$L__BB0_87:
	ld.global.u32 	%r179, [%rd175+8];
	setp.eq.s32 	%p30, %r179, %r133;
	@%p30 bra 	$L__BB0_89;
	mov.b32 	%r180, 1;
	st.global.u32 	[%rd190+8], %r180;
	st.global.u32 	[%rd166+8], %r270;
	add.s32 	%r270, %r270, 1;
	bra.uni 	$L__BB0_90;
$L__BB0_89:
	mov.b32 	%r181, 0;
	st.global.u32 	[%rd190+8], %r181;
	st.global.u32 	[%rd166+8], %r181;
$L__BB0_90:
	ld.global.u32 	%r182, [%rd175+12];
	setp.eq.s32 	%p31, %r182, %r133;
	@%p31 bra 	$L__BB0_92;
	mov.b32 	%r183, 1;
	st.global.u32 	[%rd190+12], %r183;
	st.global.u32 	[%rd166+12], %r270;
	add.s32 	%r270, %r270, 1;
	bra.uni 	$L__BB0_93;
$L__BB0_92:
	mov.b32 	%r184, 0;
	st.global.u32 	[%rd190+12], %r184;
	st.global.u32 	[%rd166+12], %r184;
$L__BB0_93:
	add.s64 	%rd175, %rd175, 16;
	add.s64 	%rd190, %rd190, 16;
	add.s64 	%rd166, %rd166, 16;
	add.s32 	%r271, %r271, 4;
	setp.eq.s32 	%p32, %r271, %r64;
	@%p32 bra 	$L__BB0_94;
	bra.uni 	$L__BB0_81;
$L__BB0_94:
	mov.u64 	%rd55, %rd175;
	mov.u64 	%rd54, %rd190;
	mov.u64 	%rd53, %rd166;
	setp.eq.s32 	%p33, %r63, 0;
	@%p33 bra 	$L__BB0_118;
	ld.global.u32 	%r185, [%rd55];
	setp.eq.s32 	%p34, %r185, %r133;
	@%p34 bra 	$L__BB0_108;
	mov.b32 	%r186, 1;
	st.global.u32 	[%rd54], %r186;
	st.global.u32 	[%rd53], %r270;
	add.s32 	%r270, %r270, 1;
	bra.uni 	$L__BB0_109;
$L__BB0_97:
	mov.b32 	%r276, 0;
$L__BB0_98:
	.pragma "nounroll";
	add.s32 	%r196, %r276, %r96;
	mul.wide.u32 	%rd119, %r196, 4;
	add.s64 	%rd120, %rd1, %rd119;
	st.global.u32 	[%rd120], %r270;
	st.global.u32 	[%rd120+4], %r270;
	st.global.u32 	[%rd120+8], %r270;
	st.global.u32 	[%rd120+12], %r270;
	st.global.u32 	[%rd120+16], %r270;
	st.global.u32 	[%rd120+20], %r270;
	st.global.u32 	[%rd120+24], %r270;
	st.global.u32 	[%rd120+28], %r270;
	add.s32 	%r276, %r276, 8;
	setp.eq.s32 	%p40, %r276, %r65;
	mov.u32 	%r278, %r65;
	@%p40 bra 	$L__BB0_99;
	bra.uni 	$L__BB0_98;
$L__BB0_99:
	setp.eq.s32 	%p41, %r60, 0;
	@%p41 bra 	$L__BB0_107;
	setp.lt.u32 	%p42, %r61, 3;
	@%p42 bra 	$L__BB0_102;
	add.s32 	%r197, %r278, %r96;
	mul.wide.u32 	%rd121, %r197, 4;
	add.s64 	%rd122, %rd1, %rd121;
	st.global.u32 	[%rd122], %r270;
	cvt.u64.u32 	%rd123, %r96;
	cvt.u64.u32 	%rd124, %r278;
	add.s64 	%rd125, %rd124, %rd123;
	shl.b64 	%rd126, %rd125, 2;
	add.s64 	%rd127, %rd1, %rd126;
	st.global.u32 	[%rd127+4], %r270;
	st.global.u32 	[%rd127+8], %r270;
	st.global.u32 	[%rd127+12], %r270;
	add.s32 	%r278, %r278, 4;
$L__BB0_102:
	setp.eq.s32 	%p43, %r62, 0;
	@%p43 bra 	$L__BB0_107;
	setp.eq.s32 	%p44, %r62, 1;
	@%p44 bra 	$L__BB0_105;
	add.s32 	%r198, %r278, %r96;
	mul.wide.u32 	%rd128, %r198, 4;
	add.s64 	%rd129, %rd1, %rd128;
	st.global.u32 	[%rd129], %r270;
	cvt.u64.u32 	%rd130, %r96;
	cvt.u64.u32 	%rd131, %r278;
	add.s64 	%rd132, %rd131, %rd130;
	shl.b64 	%rd133, %rd132, 2;
	add.s64 	%rd134, %rd1, %rd133;
	st.global.u32 	[%rd134+4], %r270;
	add.s32 	%r278, %r278, 2;
$L__BB0_105:
	setp.eq.s32 	%p45, %r66, 0;
	@%p45 bra 	$L__BB0_107;
	add.s32 	%r199, %r278, %r96;
	mul.wide.u32 	%rd135, %r199, 4;
	add.s64 	%rd136, %rd1, %rd135;
	st.global.u32 	[%rd136], %r270;
$L__BB0_107:
	add.s32 	%r269, %r269, 1;
	setp.eq.s32 	%p46, %r269, %r130;
	@%p46 bra 	$L__BB0_155;
	bra.uni 	$L__BB0_79;
$L__BB0_108:
	mov.b32 	%r187, 0;
	st.global.u32 	[%rd54], %r187;
	st.global.u32 	[%rd53], %r187;
$L__BB0_109:
	setp.eq.s32 	%p35, %r63, 1;
	add.s64 	%rd175, %rd55, 4;
	add.s64 	%rd190, %rd54, 4;
	add.s64 	%rd166, %rd53, 4;
	@%p35 bra 	$L__BB0_118;
	ld.global.u32 	%r188, [%rd175];
	setp.eq.s32 	%p36, %r188, %r133;
	@%p36 bra 	$L__BB0_112;
	mov.b32 	%r189, 1;
	st.global.u32 	[%rd190], %r189;
	st.global.u32 	[%rd166], %r270;
	add.s32 	%r270, %r270, 1;
	bra.uni 	$L__BB0_113;
$L__BB0_112:
	mov.b32 	%r190, 0;
	st.global.u32 	[%rd190], %r190;
	st.global.u32 	[%rd166], %r190;
$L__BB0_113:
	setp.eq.s32 	%p37, %r63, 2;
	add.s64 	%rd175, %rd55, 8;
	add.s64 	%rd190, %rd54, 8;
	add.s64 	%rd166, %rd53, 8;
	@%p37 bra 	$L__BB0_118;
	ld.global.u32 	%r191, [%rd175];
	setp.eq.s32 	%p38, %r191, %r133;
	@%p38 bra 	$L__BB0_116;
	mov.b32 	%r192, 1;
	st.global.u32 	[%rd190], %r192;
	st.global.u32 	[%rd166], %r270;
	add.s32 	%r270, %r270, 1;
	bra.uni 	$L__BB0_117;
$L__BB0_116:
	mov.b32 	%r193, 0;
	st.global.u32 	[%rd190], %r193;
	st.global.u32 	[%rd166], %r193;
$L__BB0_117:
	add.s64 	%rd175, %rd55, 12;
	add.s64 	%rd190, %rd54, 12;
	add.s64 	%rd166, %rd53, 12;
$L__BB0_118:
	setp.lt.u32 	%p39, %r131, 8;
	mul.lo.s32 	%r96, %r269, %r131;
	mov.b32 	%r278, 0;
	@%p39 bra 	$L__BB0_99;
	bra.uni 	$L__BB0_97;
$L__BB0_119:
	mov.b32 	%r150, 0;
	st.global.u32 	[%rd190], %r150;
	st.global.u32 	[%rd166], %r150;
$L__BB0_120:
	ld.global.u32 	%r151, [%rd175+4];
	setp.eq.s32 	%p16, %r151, %r133;
	@%p16 bra 	$L__BB0_122;
	mov.b32 	%r152, 1;
	st.global.u32 	[%rd190+4], %r152;
	st.global.u32 	[%rd166+4], %r287;
	add.s32 	%r287, %r287, 1;
	bra.uni 	$L__BB0_123;
$L__BB0_122:
	mov.b32 	%r153, 0;
	st.global.u32 	[%rd190+4], %r153;
	st.global.u32 	[%rd166+4], %r153;
$L__BB0_123:
	ld.global.u32 	%r154, [%rd175+8];
	setp.eq.s32 	%p17, %r154, %r133;
	@%p17 bra 	$L__BB0_125;
	mov.b32 	%r155, 1;
	st.global.u32 	[%rd190+8], %r155;
	st.global.u32 	[%rd166+8], %r287;
	add.s32 	%r287, %r287, 1;
	bra.uni 	$L__BB0_126;
$L__BB0_125:
	mov.b32 	%r156, 0;
	st.global.u32 	[%rd190+8], %r156;
	st.global.u32 	[%rd166+8], %r156;
$L__BB0_126:
	ld.global.u32 	%r157, [%rd175+12];
	setp.eq.s32 	%p18, %r157, %r133;
	@%p18 bra 	$L__BB0_128;
	mov.b32 	%r158, 1;
	st.global.u32 	[%rd190+12], %r158;
	st.global.u32 	[%rd166+12], %r287;
	add.s32 	%r287, %r287, 1;
	bra.uni 	$L__BB0_129;
$L__BB0_128:
	mov.b32 	%r159, 0;
	st.global.u32 	[%rd190+12], %r159;
	st.global.u32 	[%rd166+12], %r159;
$L__BB0_129:
	add.s64 	%rd175, %rd175, 16;
	add.s64 	%rd190, %rd190, 16;
	add.s64 	%rd166, %rd166, 16;
	add.s32 	%r288, %r288, 4;
	setp.ne.s32 	%p19, %r288, %r59;
	@%p19 bra 	$L__BB0_76;
$L__BB0_130:
	mov.u64 	%rd82, %rd175;
	mov.u64 	%rd81, %rd190;
	mov.u64 	%rd80, %rd166;
	setp.eq.s32 	%p20, %r58, 0;
	@%p20 bra 	$L__BB0_140;
	ld.global.u32 	%r160, [%rd82];
	setp.eq.s32 	%p21, %r160, %r133;
	@%p21 bra 	$L__BB0_133;
	mov.b32 	%r161, 1;
	st.global.u32 	[%rd81], %r161;
	st.global.u32 	[%rd80], %r287;
	add.s32 	%r287, %r287, 1;
	bra.uni 	$L__BB0_134;
$L__BB0_133:
	mov.b32 	%r162, 0;
	st.global.u32 	[%rd81], %r162;
	st.global.u32 	[%rd80], %r162;
$L__BB0_134:
	setp.eq.s32 	%p22, %r58, 1;
	add.s64 	%rd175, %rd82, 4;
	add.s64 	%rd190, %rd81, 4;
	add.s64 	%rd166, %rd80, 4;
	@%p22 bra 	$L__BB0_140;
	ld.global.u32 	%r163, [%rd175];
	setp.eq.s32 	%p23, %r163, %r133;
	@%p23 bra 	$L__BB0_137;
	mov.b32 	%r164, 1;
	st.global.u32 	[%rd190], %r164;
	st.global.u32 	[%rd166], %r287;
	add.s32 	%r287, %r287, 1;
	bra.uni 	$L__BB0_138;
$L__BB0_137:
	mov.b32 	%r165, 0;
	st.global.u32 	[%rd190], %r165;
	st.global.u32 	[%rd166], %r165;
$L__BB0_138:
	setp.eq.s32 	%p24, %r58, 2;
	add.s64 	%rd175, %rd82, 8;
	add.s64 	%rd190, %rd81, 8;
	add.s64 	%rd166, %rd80, 8;
	@%p24 bra 	$L__BB0_140;
	ld.global.u32 	%r166, [%rd82+8];
	setp.ne.s32 	%p25, %r166, %r133;
	selp.u32 	%r167, 1, 0, %p25;
	selp.b32 	%r168, %r287, 0, %p25;
	st.global.u32 	[%rd81+8], %r167;
	st.global.u32 	[%rd80+8], %r168;
	add.s64 	%rd175, %rd82, 12;
	add.s64 	%rd190, %rd81, 12;
	add.s64 	%rd166, %rd80, 12;
$L__BB0_140:
	add.s32 	%r286, %r286, 1;
	setp.eq.s32 	%p26, %r286, %r130;
	@%p26 bra 	$L__BB0_155;
	bra.uni 	$L__BB0_74;
$L__BB0_141:
	setp.lt.s32 	%p3, %r131, 1;
	@%p3 bra 	$L__BB0_155;
	and.b32  	%r115, %r131, 7;
	add.s32 	%r116, %r115, -1;
	and.b32  	%r117, %r131, 3;
	and.b32  	%r118, %r131, 2147483640;
	and.b32  	%r119, %r131, 1;
	mov.b32 	%r296, 0;
$L__BB0_143:
	setp.lt.u32 	%p4, %r131, 8;
	mul.lo.s32 	%r121, %r296, %r131;
	mov.b32 	%r299, 0;
	@%p4 bra 	$L__BB0_146;
	mov.b32 	%r297, 0;
$L__BB0_145:
	.pragma "nounroll";
	add.s32 	%r137, %r297, %r121;
	mul.wide.u32 	%rd99, %r137, 4;
	add.s64 	%rd100, %rd1, %rd99;
	mov.b32 	%r138, 0;
	st.global.u32 	[%rd100], %r138;
	st.global.u32 	[%rd100+4], %r138;
	st.global.u32 	[%rd100+8], %r138;
	st.global.u32 	[%rd100+12], %r138;
	st.global.u32 	[%rd100+16], %r138;
	st.global.u32 	[%rd100+20], %r138;
	st.global.u32 	[%rd100+24], %r138;
	st.global.u32 	[%rd100+28], %r138;
	add.s32 	%r297, %r297, 8;
	setp.eq.s32 	%p5, %r297, %r118;
	mov.u32 	%r299, %r118;
	@%p5 bra 	$L__BB0_146;
	bra.uni 	$L__BB0_145;
$L__BB0_146:
	setp.eq.s32 	%p6, %r115, 0;
	@%p6 bra 	$L__BB0_154;
	setp.lt.u32 	%p7, %r116, 3;
	@%p7 bra 	$L__BB0_149;
	add.s32 	%r139, %r299, %r121;
	mul.wide.u32 	%rd101, %r139, 4;
	add.s64 	%rd102, %rd1, %rd101;
	mov.b32 	%r140, 0;
	st.global.u32 	[%rd102], %r140;
	cvt.u64.u32 	%rd103, %r121;
	cvt.u64.u32 	%rd104, %r299;
	add.s64 	%rd105, %rd104, %rd103;
	shl.b64 	%rd106, %rd105, 2;
	add.s64 	%rd107, %rd1, %rd106;
	st.global.u32 	[%rd107+4], %r140;
	st.global.u32 	[%rd107+8], %r140;
	st.global.u32 	[%rd107+12], %r140;
	add.s32 	%r299, %r299, 4;
$L__BB0_149:
	setp.eq.s32 	%p8, %r117, 0;
	@%p8 bra 	$L__BB0_154;
	setp.eq.s32 	%p9, %r117, 1;
	@%p9 bra 	$L__BB0_152;
	add.s32 	%r141, %r299, %r121;
	mul.wide.u32 	%rd108, %r141, 4;
	add.s64 	%rd109, %rd1, %rd108;
	mov.b32 	%r142, 0;
	st.global.u32 	[%rd109], %r142;
	cvt.u64.u32 	%rd110, %r121;
	cvt.u64.u32 	%rd111, %r299;
	add.s64 	%rd112, %rd111, %rd110;
	shl.b64 	%rd113, %rd112, 2;
	add.s64 	%rd114, %rd1, %rd113;
	st.global.u32 	[%rd114+4], %r142;
	add.s32 	%r299, %r299, 2;
$L__BB0_152:
	setp.eq.s32 	%p10, %r119, 0;
	@%p10 bra 	$L__BB0_154;
	add.s32 	%r143, %r299, %r121;
	mul.wide.u32 	%rd115, %r143, 4;
	add.s64 	%rd116, %rd1, %rd115;
	mov.b32 	%r144, 0;
	st.global.u32 	[%rd116], %r144;
$L__BB0_154:
	add.s32 	%r296, %r296, 1;
	setp.ne.s32 	%p11, %r296, %r130;
	@%p11 bra 	$L__BB0_143;
$L__BB0_155:
	ret;

}
	// .globl	_ZN10Generators4cuda21Gpt_UpdatePositionIdsEPiii
.visible .entry _ZN10Generators4cuda21Gpt_UpdatePositionIdsEPiii(
	.param .u64 .ptr .align 1 _ZN10Generators4cuda21Gpt_UpdatePositionIdsEPiii_param_0,
	.param .u32 _ZN10Generators4cuda21Gpt_UpdatePositionIdsEPiii_param_1,
	.param .u32 _ZN10Generators4cuda21Gpt_UpdatePositionIdsEPiii_param_2
)
{
	.reg .pred 	%p<10>;
	.reg .b32 	%r<25>;
	.reg .b64 	%rd<16>;

	ld.param.u64 	%rd8, [_ZN10Generators4cuda21Gpt_UpdatePositionIdsEPiii_param_0];
	ld.param.u32 	%r17, [_ZN10Generators4cuda21Gpt_UpdatePositionIdsEPiii_param_1];
	ld.param.u32 	%r18, [_ZN10Generators4cuda21Gpt_UpdatePositionIdsEPiii_param_2];
	cvta.to.global.u64 	%rd1, %rd8;
	setp.lt.s32 	%p1, %r17, 1;
	@%p1 bra 	$L__BB1_13;
	add.s32 	%r1, %r18, -1;
	and.b32  	%r2, %r17, 15;
	setp.lt.u32 	%p2, %r17, 16;
	mov.b32 	%r22, 0;
	@%p2 bra 	$L__BB1_4;
	and.b32  	%r22, %r17, 2147483632;
	neg.s32 	%r20, %r22;
	add.s64 	%rd14, %rd1, 32;
$L__BB1_3:
	.pragma "nounroll";
	st.global.u32 	[%rd14+-32], %r1;
	st.global.u32 	[%rd14+-28], %r1;
	st.global.u32 	[%rd14+-24], %r1;
	st.global.u32 	[%rd14+-20], %r1;
	st.global.u32 	[%rd14+-16], %r1;
	st.global.u32 	[%rd14+-12], %r1;
	st.global.u32 	[%rd14+-8], %r1;
	st.global.u32 	[%rd14+-4], %r1;
	st.global.u32 	[%rd14], %r1;
	st.global.u32 	[%rd14+4], %r1;
	st.global.u32 	[%rd14+8], %r1;
	st.global.u32 	[%rd14+12], %r1;
	st.global.u32 	[%rd14+16], %r1;
	st.global.u32 	[%rd14+20], %r1;
	st.global.u32 	[%rd14+24], %r1;
	st.global.u32 	[%rd14+28], %r1;
	add.s32 	%r20, %r20, 16;
	add.s64 	%rd14, %rd14, 64;
	setp.ne.s32 	%p3, %r20, 0;
	@%p3 bra 	$L__BB1_3;
$L__BB1_4:
	setp.eq.s32 	%p4, %r2, 0;
	@%p4 bra 	$L__BB1_13;
	and.b32  	%r8, %r17, 7;
	setp.lt.u32 	%p5, %r2, 8;
	@%p5 bra 	$L__BB1_7;
	mul.wide.u32 	%rd9, %r22, 4;
	add.s64 	%rd10, %rd1, %rd9;
	st.global.u32 	[%rd10], %r1;
	st.global.u32 	[%rd10+4], %r1;
	st.global.u32 	[%rd10+8], %r1;
	st.global.u32 	[%rd10+12], %r1;
	st.global.u32 	[%rd10+16], %r1;
	st.global.u32 	[%rd10+20], %r1;
	st.global.u32 	[%rd10+24], %r1;
	st.global.u32 	[%rd10+28], %r1;
	add.s32 	%r22, %r22, 8;
$L__BB1_7:
	setp.eq.s32 	%p6, %r8, 0;
	@%p6 bra 	$L__BB1_13;
	and.b32  	%r11, %r17, 3;
	setp.lt.u32 	%p7, %r8, 4;
	@%p7 bra 	$L__BB1_10;
	mul.wide.u32 	%rd11, %r22, 4;
	add.s64 	%rd12, %rd1, %rd11;
	st.global.u32 	[%rd12], %r1;
	st.global.u32 	[%rd12+4], %r1;
	st.global.u32 	[%rd12+8], %r1;
	st.global.u32 	[%rd12+12], %r1;
	add.s32 	%r22, %r22, 4;
$L__BB1_10:
	setp.eq.s32 	%p8, %r11, 0;
	@%p8 bra 	$L__BB1_13;
	mul.wide.u32 	%rd13, %r22, 4;
	add.s64 	%rd15, %rd1, %rd13;
	neg.s32 	%r24, %r11;
$L__BB1_12:
	.pragma "nounroll";
	st.global.u32 	[%rd15], %r1;
	add.s64 	%rd15, %rd15, 4;
	add.s32 	%r24, %r24, 1;
	setp.ne.s32 	%p9, %r24, 0;
	@%p9 bra 	$L__BB1_12;
$L__BB1_13:
	ret;

}
	// .globl	_ZN10Generators4cuda14Gpt_UpdateMaskEPiPKiii
.visible .entry _ZN10Generators4cuda14Gpt_UpdateMaskEPiPKiii(
	.param .u64 .ptr .align 1 _ZN10Generators4cuda14Gpt_UpdateMaskEPiPKiii_param_0,
	.param .u64 .ptr .align 1 _ZN10Generators4cuda14Gpt_UpdateMaskEPiPKiii_param_1,
	.param .u32 _ZN10Generators4cuda14Gpt_UpdateMaskEPiPKiii_param_2,
	.param .u32 _ZN10Generators4cuda14Gpt_UpdateMaskEPiPKiii_param_3
)
{
	.reg .pred 	%p<21>;
	.reg .b32 	%r<104>;
	.reg .b64 	%rd<61>;

	ld.param.u64 	%rd6, [_ZN10Generators4cuda14Gpt_UpdateMaskEPiPKiii_param_0];
	ld.param.u64 	%rd7, [_ZN10Generators4cuda14Gpt_UpdateMaskEPiPKiii_param_1];
	ld.param.u32 	%r35, [_ZN10Generators4cuda14Gpt_UpdateMaskEPiPKiii_param_2];
	ld.param.u32 	%r36, [_ZN10Generators4cuda14Gpt_UpdateMaskEPiPKiii_param_3];
	cvta.to.global.u64 	%rd1, %rd7;
	cvta.to.global.u64 	%rd2, %rd6;
	setp.lt.s32 	%p1, %r35, 1;
	@%p1 bra 	$L__BB2_28;
	add.s32 	%r1, %r36, -1;
	setp.lt.s32 	%p2, %r36, 2;
	@%p2 bra 	$L__BB2_17;
	add.s32 	%r2, %r36, -2;
	add.s32 	%r49, %r36, 15;
	and.b32  	%r50, %r49, 15;
	add.s32 	%r3, %r50, -1;
	add.s32 	%r51, %r36, 7;
	and.b32  	%r52, %r51, 7;
	add.s32 	%r4, %r52, -1;
	and.b32  	%r5, %r1, 15;
	and.b32  	%r6, %r1, -16;
	and.b32  	%r7, %r49, 7;
	and.b32  	%r8, %r51, 3;
	neg.s32 	%r9, %r6;
	add.s64 	%rd3, %rd1, 32;
	mov.b32 	%r93, 0;
$L__BB2_3:
	setp.lt.u32 	%p11, %r2, 15;
	mul.lo.s32 	%r11, %r93, %r1;
	mul.lo.s32 	%r12, %r93, %r36;
	mov.b32 	%r98, 0;
	@%p11 bra 	$L__BB2_6;
	mov.u32 	%r94, %r11;
	mov.u32 	%r95, %r12;
	mov.u32 	%r96, %r9;
$L__BB2_5:
	.pragma "nounroll";
	mul.wide.s32 	%rd30, %r94, 4;
	add.s64 	%rd31, %rd3, %rd30;
	ld.global.u32 	%r54, [%rd31+-32];
	mul.wide.u32 	%rd32, %r95, 4;
	add.s64 	%rd33, %rd2, %rd32;
	st.global.u32 	[%rd33], %r54;
	ld.global.u32 	%r55, [%rd31+-28];
	st.global.u32 	[%rd33+4], %r55;
	ld.global.u32 	%r56, [%rd31+-24];
	st.global.u32 	[%rd33+8], %r56;
	ld.global.u32 	%r57, [%rd31+-20];
	st.global.u32 	[%rd33+12], %r57;
	ld.global.u32 	%r58, [%rd31+-16];
	st.global.u32 	[%rd33+16], %r58;
	ld.global.u32 	%r59, [%rd31+-12];
	st.global.u32 	[%rd33+20], %r59;
	ld.global.u32 	%r60, [%rd31+-8];
	st.global.u32 	[%rd33+24], %r60;
	ld.global.u32 	%r61, [%rd31+-4];
	st.global.u32 	[%rd33+28], %r61;
	ld.global.u32 	%r62, [%rd31];
	st.global.u32 	[%rd33+32], %r62;
	ld.global.u32 	%r63, [%rd31+4];
	st.global.u32 	[%rd33+36], %r63;
	ld.global.u32 	%r64, [%rd31+8];
	st.global.u32 	[%rd33+40], %r64;
	ld.global.u32 	%r65, [%rd31+12];
	st.global.u32 	[%rd33+44], %r65;
	ld.global.u32 	%r66, [%rd31+16];
	st.global.u32 	[%rd33+48], %r66;
	ld.global.u32 	%r67, [%rd31+20];
	st.global.u32 	[%rd33+52], %r67;
	ld.global.u32 	%r68, [%rd31+24];
	st.global.u32 	[%rd33+56], %r68;
	ld.global.u32 	%r69, [%rd31+28];
	st.global.u32 	[%rd33+60], %r69;
	add.s32 	%r96, %r96, 16;
	add.s32 	%r95, %r95, 16;
	add.s32 	%r94, %r94, 16;
	setp.ne.s32 	%p12, %r96, 0;
	mov.u32 	%r98, %r6;
	@%p12 bra 	$L__BB2_5;
$L__BB2_6:
	setp.eq.s32 	%p13, %r5, 0;
	@%p13 bra 	$L__BB2_16;
	setp.lt.u32 	%p14, %r3, 7;
	@%p14 bra 	$L__BB2_9;
	add.s32 	%r70, %r98, %r11;
	mul.wide.s32 	%rd34, %r70, 4;
	add.s64 	%rd35, %rd1, %rd34;
	ld.global.u32 	%r71, [%rd35];
	add.s32 	%r72, %r70, %r93;
	mul.wide.u32 	%rd36, %r72, 4;
	add.s64 	%rd37, %rd2, %rd36;
	st.global.u32 	[%rd37], %r71;
	ld.global.u32 	%r73, [%rd35+4];
	cvt.u64.u32 	%rd38, %r12;
	cvt.u64.u32 	%rd39, %r98;
	add.s64 	%rd40, %rd39, %rd38;
	shl.b64 	%rd41, %rd40, 2;
	add.s64 	%rd42, %rd2, %rd41;
	st.global.u32 	[%rd42+4], %r73;
	ld.global.u32 	%r74, [%rd35+8];
	st.global.u32 	[%rd42+8], %r74;
	ld.global.u32 	%r75, [%rd35+12];
	st.global.u32 	[%rd42+12], %r75;
	ld.global.u32 	%r76, [%rd35+16];
	st.global.u32 	[%rd42+16], %r76;
	ld.global.u32 	%r77, [%rd35+20];
	st.global.u32 	[%rd42+20], %r77;
	ld.global.u32 	%r78, [%rd35+24];
	st.global.u32 	[%rd42+24], %r78;
	ld.global.u32 	%r79, [%rd35+28];
	st.global.u32 	[%rd42+28], %r79;
	add.s32 	%r98, %r98, 8;
$L__BB2_9:
	setp.eq.s32 	%p15, %r7, 0;
	@%p15 bra 	$L__BB2_16;
	setp.lt.u32 	%p16, %r4, 3;
	@%p16 bra 	$L__BB2_12;
	add.s32 	%r80, %r98, %r11;
	mul.wide.s32 	%rd43, %r80, 4;
	add.s64 	%rd44, %rd1, %rd43;
	ld.global.u32 	%r81, [%rd44];
	add.s32 	%r82, %r80, %r93;
	mul.wide.u32 	%rd45, %r82, 4;
	add.s64 	%rd46, %rd2, %rd45;
	st.global.u32 	[%rd46], %r81;
	ld.global.u32 	%r83, [%rd44+4];
	cvt.u64.u32 	%rd47, %r12;
	cvt.u64.u32 	%rd48, %r98;
	add.s64 	%rd49, %rd48, %rd47;
	shl.b64 	%rd50, %rd49, 2;
	add.s64 	%rd51, %rd2, %rd50;
	st.global.u32 	[%rd51+4], %r83;
	ld.global.u32 	%r84, [%rd44+8];
	st.global.u32 	[%rd51+8], %r84;
	ld.global.u32 	%r85, [%rd44+12];
	st.global.u32 	[%rd51+12], %r85;
	add.s32 	%r98, %r98, 4;
$L__BB2_12:
	setp.eq.s32 	%p17, %r8, 0;
	@%p17 bra 	$L__BB2_16;
	setp.eq.s32 	%p18, %r8, 1;
	add.s32 	%r86, %r98, %r11;
	mul.wide.s32 	%rd52, %r86, 4;
	add.s64 	%rd4, %rd1, %rd52;
	ld.global.u32 	%r87, [%rd4];
	add.s32 	%r88, %r86, %r93;
	mul.wide.u32 	%rd53, %r88, 4;
	add.s64 	%rd54, %rd2, %rd53;
	st.global.u32 	[%rd54], %r87;
	@%p18 bra 	$L__BB2_16;
	setp.eq.s32 	%p19, %r8, 2;
	ld.global.u32 	%r89, [%rd4+4];
	cvt.u64.u32 	%rd55, %r12;
	cvt.u64.u32 	%rd56, %r98;
	add.s64 	%rd57, %rd56, %rd55;
	shl.b64 	%rd58, %rd57, 2;
	add.s64 	%rd5, %rd2, %rd58;
	st.global.u32 	[%rd5+4], %r89;
	@%p19 bra 	$L__BB2_16;
	ld.global.u32 	%r90, [%rd4+8];
	st.global.u32 	[%rd5+8], %r90;
$L__BB2_16:
	add.s32 	%r91, %r1, %r12;
	mul.wide.s32 	%rd59, %r91, 4;
	add.s64 	%rd60, %rd2, %rd59;
	mov.b32 	%r92, 1;
	st.global.u32 	[%rd60], %r92;
	add.s32 	%r93, %r93, 1;
	setp.eq.s32 	%p20, %r93, %r35;
	@%p20 bra 	$L__BB2_28;
	bra.uni 	$L__BB2_3;
$L__BB2_17:
	and.b32  	%r25, %r35, 7;
	setp.lt.u32 	%p3, %r35, 8;
	mov.b32 	%r102, 0;
	@%p3 bra 	$L__BB2_20;
	and.b32  	%r102, %r35, 2147483640;
	mov.b32 	%r100, 0;
	mul.wide.s32 	%rd10, %r36, 4;
$L__BB2_19:
	.pragma "nounroll";
	mad.lo.s32 	%r39, %r100, %r36, %r1;
	mul.wide.s32 	%rd8, %r39, 4;
	add.s64 	%rd9, %rd2, %rd8;
	mov.b32 	%r40, 1;
	st.global.u32 	[%rd9], %r40;
	add.s64 	%rd11, %rd9, %rd10;
	st.global.u32 	[%rd11], %r40;
	add.s64 	%rd12, %rd11, %rd10;
	st.global.u32 	[%rd12], %r40;
	add.s64 	%rd13, %rd12, %rd10;
	st.global.u32 	[%rd13], %r40;
	add.s64 	%rd14, %rd13, %rd10;
	st.global.u32 	[%rd14], %r40;
	add.s64 	%rd15, %rd14, %rd10;
	st.global.u32 	[%rd15], %r40;
	add.s64 	%rd16, %rd15, %rd10;
	st.global.u32 	[%rd16], %r40;
	add.s64 	%rd17, %rd16, %rd10;
	st.global.u32 	[%rd17], %r40;
	add.s32 	%r100, %r100, 8;
	setp.ne.s32 	%p4, %r100, %r102;
	@%p4 bra 	$L__BB2_19;
$L__BB2_20:
	setp.eq.s32 	%p5, %r25, 0;
	@%p5 bra 	$L__BB2_28;
	and.b32  	%r30, %r35, 3;
	setp.lt.u32 	%p6, %r25, 4;
	@%p6 bra 	$L__BB2_23;
	mad.lo.s32 	%r41, %r102, %r36, %r1;
	mul.wide.s32 	%rd18, %r41, 4;
	add.s64 	%rd19, %rd2, %rd18;
	mov.b32 	%r42, 1;
	st.global.u32 	[%rd19], %r42;
	mul.wide.s32 	%rd20, %r36, 4;
	add.s64 	%rd21, %rd19, %rd20;
	st.global.u32 	[%rd21], %r42;
	add.s64 	%rd22, %rd21, %rd20;
	st.global.u32 	[%rd22], %r42;
	add.s64 	%rd23, %rd22, %rd20;
	st.global.u32 	[%rd23], %r42;
	add.s32 	%r102, %r102, 4;
$L__BB2_23:
	setp.eq.s32 	%p7, %r30, 0;
	@%p7 bra 	$L__BB2_28;
	setp.eq.s32 	%p8, %r30, 1;
	@%p8 bra 	$L__BB2_26;
	mad.lo.s32 	%r43, %r102, %r36, %r1;
	mul.wide.s32 	%rd24, %r43, 4;
	add.s64 	%rd25, %rd2, %rd24;
	mov.b32 	%r44, 1;
	st.global.u32 	[%rd25], %r44;
	mul.wide.s32 	%rd26, %r36, 4;
	add.s64 	%rd27, %rd25, %rd26;
	st.global.u32 	[%rd27], %r44;
	add.s32 	%r102, %r102, 2;
$L__BB2_26:
	and.b32  	%r45, %r35, 1;
	setp.eq.b32 	%p9, %r45, 1;
	not.pred 	%p10, %p9;
	@%p10 bra 	$L__BB2_28;
	mad.lo.s32 	%r46, %r102, %r36, %r1;
	mul.wide.s32 	%rd28, %r46, 4;
	add.s64 	%rd29, %rd2, %rd28;
	mov.b32 	%r47, 1;
	st.global.u32 	[%rd29], %r47;
$L__BB2_28:
	ret;

}
	// .globl	_ZN10Generators4cuda21Gpt_InitAttentionMaskEPlS1_PiPKliiii
.visible .entry _ZN10Generators4cuda21Gpt_InitAttentionMaskEPlS1_PiPKliiii(
	.param .u64 .ptr .align 1 _ZN10Generators4cuda21Gpt_InitAttentionMaskEPlS1_PiPKliiii_param_0,
	.param .u64 .ptr .align 1 _ZN10Generators4cuda21Gpt_InitAttentionMaskEPlS1_PiPKliiii_param_1,
	.param .u64 .ptr .align 1 _ZN10Generators4cuda21Gpt_InitAttentionMaskEPlS1_PiPKliiii_param_2,
	.param .u64 .ptr .align 1 _ZN10Generators4cuda21Gpt_InitAttentionMaskEPlS1_PiPKliiii_param_3,
	.param .u32 _ZN10Generators4cuda21Gpt_InitAttentionMaskEPlS1_PiPKliiii_param_4,
	.param .u32 _ZN10Generators4cuda21Gpt_InitAttentionMaskEPlS1_PiPKliiii_param_5,
	.param .u32 _ZN10Generators4cuda21Gpt_InitAttentionMaskEPlS1_PiPKliiii_param_6,
	.param .u32 _ZN10Generators4cuda21Gpt_InitAttentionMaskEPlS1_PiPKliiii_param_7
)
{
	.reg .pred 	%p<81>;
	.reg .b32 	%r<124>;
	.reg .b64 	%rd<390>;

	ld.param.u64 	%rd160, [_ZN10Generators4cuda21Gpt_InitAttentionMaskEPlS1_PiPKliiii_param_0];
	ld.param.u64 	%rd161, [_ZN10Generators4cuda21Gpt_InitAttentionMaskEPlS1_PiPKliiii_param_1];
	ld.param.u64 	%rd163, [_ZN10Generators4cuda21Gpt_InitAttentionMaskEPlS1_PiPKliiii_param_2];
	ld.param.u64 	%rd162, [_ZN10Generators4cuda21Gpt_InitAttentionMaskEPlS1_PiPKliiii_param_3];
	ld.param.u32 	%r68, [_ZN10Generators4cuda21Gpt_InitAttentionMaskEPlS1_PiPKliiii_param_4];
	ld.param.u32 	%r69, [_ZN10Generators4cuda21Gpt_InitAttentionMaskEPlS1_PiPKliiii_param_5];
	ld.param.u32 	%r70, [_ZN10Generators4cuda21Gpt_InitAttentionMaskEPlS1_PiPKliiii_param_6];
	ld.param.u32 	%r71, [_ZN10Generators4cuda21Gpt_InitAttentionMaskEPlS1_PiPKliiii_param_7];
	cvta.to.global.u64 	%rd1, %rd163;
	setp.lt.s32 	%p1, %r68, 1;
	@%p1 bra 	$L__BB3_155;
	cvta.to.global.u64 	%rd339, %rd162;
	cvta.to.global.u64 	%rd365, %rd160;
	cvta.to.global.u64 	%rd322, %rd161;
	setp.lt.s32 	%p2, %r70, 1;
	cvt.s64.s32 	%rd5, %r71;
	@%p2 bra 	$L__BB3_141;
	setp.ne.s64 	%p12, %rd160, 0;
	@%p12 bra 	$L__BB3_72;
	setp.gt.s32 	%p47, %r69, 0;
	@%p47 bra 	$L__BB3_9;
	and.b32  	%r1, %r70, 3;
	and.b32  	%r2, %r70, 2147483644;
	mov.b32 	%r109, 0;
$L__BB3_5:
	setp.lt.u32 	%p48, %r70, 4;
	mov.b64 	%rd325, 0;
	@%p48 bra 	$L__BB3_61;
	mov.b32 	%r110, 0;
	mov.b64 	%rd325, 0;
$L__BB3_7:
	ld.global.u64 	%rd252, [%rd339];
	setp.eq.s64 	%p49, %rd252, %rd5;
	@%p49 bra 	$L__BB3_50;
	st.global.u64 	[%rd322], %rd325;
	add.s64 	%rd325, %rd325, 1;
	bra.uni 	$L__BB3_51;
$L__BB3_9:
	and.b32  	%r3, %r69, 7;
	add.s32 	%r4, %r3, -1;
	and.b32  	%r5, %r69, 3;
	and.b32  	%r6, %r70, 3;
	and.b32  	%r7, %r69, 2147483640;
	and.b32  	%r8, %r69, 1;
	and.b32  	%r96, %r70, 2147483644;
	neg.s32 	%r9, %r96;
	mov.b32 	%r103, 0;
$L__BB3_10:
	setp.lt.u32 	%p61, %r70, 4;
	mov.b64 	%rd304, 0;
	@%p61 bra 	$L__BB3_36;
	mov.b64 	%rd304, 0;
	mov.u32 	%r108, %r9;
$L__BB3_12:
	ld.global.u64 	%rd270, [%rd339];
	setp.eq.s64 	%p62, %rd270, %rd5;
	@%p62 bra 	$L__BB3_25;
	st.global.u64 	[%rd322], %rd304;
	add.s64 	%rd304, %rd304, 1;
	bra.uni 	$L__BB3_26;
$L__BB3_14:
	mov.b32 	%r104, 0;
$L__BB3_15:
	.pragma "nounroll";
	add.s32 	%r99, %r104, %r22;
	mul.wide.u32 	%rd284, %r99, 4;
	add.s64 	%rd285, %rd1, %rd284;
	st.global.u32 	[%rd285], %r21;
	st.global.u32 	[%rd285+4], %r21;
	st.global.u32 	[%rd285+8], %r21;
	st.global.u32 	[%rd285+12], %r21;
	st.global.u32 	[%rd285+16], %r21;
	st.global.u32 	[%rd285+20], %r21;
	st.global.u32 	[%rd285+24], %r21;
	st.global.u32 	[%rd285+28], %r21;
	add.s32 	%r104, %r104, 8;
	setp.eq.s32 	%p74, %r104, %r7;
	mov.u32 	%r106, %r7;
	@%p74 bra 	$L__BB3_16;
	bra.uni 	$L__BB3_15;
$L__BB3_16:
	setp.eq.s32 	%p75, %r3, 0;
	@%p75 bra 	$L__BB3_24;
	setp.lt.u32 	%p76, %r4, 3;
	@%p76 bra 	$L__BB3_19;
	add.s32 	%r100, %r106, %r22;
	mul.wide.u32 	%rd286, %r100, 4;
	add.s64 	%rd287, %rd1, %rd286;
	st.global.u32 	[%rd287], %r21;
	cvt.u64.u32 	%rd288, %r22;
	cvt.u64.u32 	%rd289, %r106;
	add.s64 	%rd290, %rd289, %rd288;
	shl.b64 	%rd291, %rd290, 2;
	add.s64 	%rd292, %rd1, %rd291;
	st.global.u32 	[%rd292+4], %r21;
	st.global.u32 	[%rd292+8], %r21;
	st.global.u32 	[%rd292+12], %r21;
	add.s32 	%r106, %r106, 4;
$L__BB3_19:
	setp.eq.s32 	%p77, %r5, 0;
	@%p77 bra 	$L__BB3_24;
	setp.eq.s32 	%p78, %r5, 1;
	@%p78 bra 	$L__BB3_22;
	add.s32 	%r101, %r106, %r22;
	mul.wide.u32 	%rd293, %r101, 4;
	add.s64 	%rd294, %rd1, %rd293;
	st.global.u32 	[%rd294], %r21;
	cvt.u64.u32 	%rd295, %r22;
	cvt.u64.u32 	%rd296, %r106;
	add.s64 	%rd297, %rd296, %rd295;
	shl.b64 	%rd298, %rd297, 2;
	add.s64 	%rd299, %rd1, %rd298;
	st.global.u32 	[%rd299+4], %r21;
	add.s32 	%r106, %r106, 2;
$L__BB3_22:
	setp.eq.s32 	%p79, %r8, 0;
	@%p79 bra 	$L__BB3_24;
	add.s32 	%r102, %r106, %r22;
	mul.wide.u32 	%rd300, %r102, 4;
	add.s64 	%rd301, %rd1, %rd300;
	st.global.u32 	[%rd301], %r21;
$L__BB3_24:
	add.s32 	%r103, %r103, 1;
	setp.eq.s32 	%p80, %r103, %r68;
	@%p80 bra 	$L__BB3_155;
	bra.uni 	$L__BB3_10;
$L__BB3_25:
	mov.b64 	%rd271, 0;
	st.global.u64 	[%rd322], %rd271;
$L__BB3_26:
	ld.global.u64 	%rd272, [%rd339+8];
	setp.eq.s64 	%p63, %rd272, %rd5;
	@%p63 bra 	$L__BB3_28;
	st.global.u64 	[%rd322+8], %rd304;
	add.s64 	%rd304, %rd304, 1;
	bra.uni 	$L__BB3_29;
$L__BB3_28:
	mov.b64 	%rd273, 0;
	st.global.u64 	[%rd322+8], %rd273;
$L__BB3_29:
	ld.global.u64 	%rd274, [%rd339+16];
	setp.eq.s64 	%p64, %rd274, %rd5;
	@%p64 bra 	$L__BB3_31;
	st.global.u64 	[%rd322+16], %rd304;
	add.s64 	%rd304, %rd304, 1;
	bra.uni 	$L__BB3_32;
$L__BB3_31:
	mov.b64 	%rd275, 0;
	st.global.u64 	[%rd322+16], %rd275;
$L__BB3_32:
	ld.global.u64 	%rd276, [%rd339+24];
	setp.eq.s64 	%p65, %rd276, %rd5;
	@%p65 bra 	$L__BB3_34;
	st.global.u64 	[%rd322+24], %rd304;
	add.s64 	%rd304, %rd304, 1;
	bra.uni 	$L__BB3_35;
$L__BB3_34:
	mov.b64 	%rd277, 0;
	st.global.u64 	[%rd322+24], %rd277;
$L__BB3_35:
	add.s64 	%rd339, %rd339, 32;
	add.s64 	%rd322, %rd322, 32;
	add.s32 	%r108, %r108, 4;
	setp.ne.s32 	%p66, %r108, 0;
	@%p66 bra 	$L__BB3_12;
$L__BB3_36:
	mov.u64 	%rd26, %rd339;
	mov.u64 	%rd25, %rd322;
	setp.eq.s32 	%p67, %r6, 0;
	@%p67 bra 	$L__BB3_49;
	ld.global.u64 	%rd278, [%rd26];
	setp.eq.s64 	%p68, %rd278, %rd5;
	@%p68 bra 	$L__BB3_39;
	st.global.u64 	[%rd25], %rd304;
	add.s64 	%rd304, %rd304, 1;
	bra.uni 	$L__BB3_40;
$L__BB3_39:
	mov.b64 	%rd279, 0;
	st.global.u64 	[%rd25], %rd279;
$L__BB3_40:
	setp.eq.s32 	%p69, %r6, 1;
	add.s64 	%rd339, %rd26, 8;
	add.s64 	%rd322, %rd25, 8;
	@%p69 bra 	$L__BB3_49;
	ld.global.u64 	%rd280, [%rd339];
	setp.eq.s64 	%p70, %rd280, %rd5;
	@%p70 bra 	$L__BB3_43;
	st.global.u64 	[%rd322], %rd304;
	add.s64 	%rd304, %rd304, 1;
	bra.uni 	$L__BB3_44;
$L__BB3_43:
	mov.b64 	%rd281, 0;
	st.global.u64 	[%rd322], %rd281;
$L__BB3_44:
	setp.eq.s32 	%p71, %r6, 2;
	add.s64 	%rd339, %rd26, 16;
	add.s64 	%rd322, %rd25, 16;
	@%p71 bra 	$L__BB3_49;
	ld.global.u64 	%rd282, [%rd339];
	setp.eq.s64 	%p72, %rd282, %rd5;
	@%p72 bra 	$L__BB3_47;
	st.global.u64 	[%rd322], %rd304;
	add.s64 	%rd304, %rd304, 1;
	bra.uni 	$L__BB3_48;
$L__BB3_47:
	mov.b64 	%rd283, 0;
	st.global.u64 	[%rd322], %rd283;
$L__BB3_48:
	add.s64 	%rd339, %rd26, 24;
	add.s64 	%rd322, %rd25, 24;
$L__BB3_49:
	setp.lt.u32 	%p73, %r69, 8;
	cvt.u32.u64 	%r21, %rd304;
	mul.lo.s32 	%r22, %r103, %r69;
	mov.b32 	%r106, 0;
	@%p73 bra 	$L__BB3_16;
	bra.uni 	$L__BB3_14;
$L__BB3_50:
	mov.b64 	%rd253, 0;
	st.global.u64 	[%rd322], %rd253;
$L__BB3_51:
	ld.global.u64 	%rd254, [%rd339+8];
	setp.eq.s64 	%p50, %rd254, %rd5;
	@%p50 bra 	$L__BB3_53;
	st.global.u64 	[%rd322+8], %rd325;
	add.s64 	%rd325, %rd325, 1;
	bra.uni 	$L__BB3_54;
$L__BB3_53:
	mov.b64 	%rd255, 0;
	st.global.u64 	[%rd322+8], %rd255;
$L__BB3_54:
	ld.global.u64 	%rd256, [%rd339+16];
	setp.eq.s64 	%p51, %rd256, %rd5;
	@%p51 bra 	$L__BB3_56;
	st.global.u64 	[%rd322+16], %rd325;
	add.s64 	%rd325, %rd325, 1;
	bra.uni 	$L__BB3_57;
$L__BB3_56:
	mov.b64 	%rd257, 0;
	st.global.u64 	[%rd322+16], %rd257;
$L__BB3_57:
	ld.global.u64 	%rd258, [%rd339+24];
	setp.eq.s64 	%p52, %rd258, %rd5;
	@%p52 bra 	$L__BB3_59;
	st.global.u64 	[%rd322+24], %rd325;
	add.s64 	%rd325, %rd325, 1;
	bra.uni 	$L__BB3_60;
$L__BB3_59:
	mov.b64 	%rd259, 0;
	st.global.u64 	[%rd322+24], %rd259;
$L__BB3_60:
	add.s64 	%rd339, %rd339, 32;
	add.s64 	%rd322, %rd322, 32;
	add.s32 	%r110, %r110, 4;
	setp.ne.s32 	%p53, %r110, %r2;
	@%p53 bra 	$L__BB3_7;
$L__BB3_61:
	mov.u64 	%rd61, %rd339;
	mov.u64 	%rd60, %rd322;
	setp.eq.s32 	%p54, %r1, 0;
	@%p54 bra 	$L__BB3_71;
	ld.global.u64 	%rd260, [%rd61];
	setp.eq.s64 	%p55, %rd260, %rd5;
	@%p55 bra 	$L__BB3_64;
	st.global.u64 	[%rd60], %rd325;
	add.s64 	%rd325, %rd325, 1;
	bra.uni 	$L__BB3_65;
$L__BB3_64:
	mov.b64 	%rd261, 0;
	st.global.u64 	[%rd60], %rd261;
$L__BB3_65:
	setp.eq.s32 	%p56, %r1, 1;
	add.s64 	%rd339, %rd61, 8;
	add.s64 	%rd322, %rd60, 8;
	@%p56 bra 	$L__BB3_71;
	ld.global.u64 	%rd262, [%rd339];
	setp.eq.s64 	%p57, %rd262, %rd5;
	@%p57 bra 	$L__BB3_68;
	st.global.u64 	[%rd322], %rd325;
	add.s64 	%rd325, %rd325, 1;
	bra.uni 	$L__BB3_69;
$L__BB3_68:
	mov.b64 	%rd263, 0;
	st.global.u64 	[%rd322], %rd263;
$L__BB3_69:
	setp.eq.s32 	%p58, %r1, 2;
	add.s64 	%rd339, %rd61, 16;
	add.s64 	%rd322, %rd60, 16;
	@%p58 bra 	$L__BB3_71;
	ld.global.u64 	%rd264, [%rd61+16];
	setp.eq.s64 	%p59, %rd264, %rd5;
	selp.b64 	%rd265, 0, %rd325, %p59;
	st.global.u64 	[%rd60+16], %rd265;
	add.s64 	%rd339, %rd61, 24;
	add.s64 	%rd322, %rd60, 24;
$L__BB3_71:
	add.s32 	%r109, %r109, 1;
	setp.eq.s32 	%p60, %r109, %r68;
	@%p60 bra 	$L__BB3_155;
	bra.uni 	$L__BB3_5;
$L__BB3_72:
	setp.gt.s32 	%p13, %r69, 0;
	@%p13 bra 	$L__BB3_78;
	and.b32  	%r27, %r70, 3;
	and.b32  	%r28, %r70, 2147483644;
	mov.b32 	%r117, 0;
$L__BB3_74:
	setp.lt.u32 	%p14, %r70, 4;
	mov.b64 	%rd370, 0;
	@%p14 bra 	$L__BB3_130;
	mov.b32 	%r118, 0;
	mov.b64 	%rd370, 0;
$L__BB3_76:
	ld.global.u64 	%rd185, [%rd339];
	setp.eq.s64 	%p15, %rd185, %rd5;
	@%p15 bra 	$L__BB3_119;
	mov.b64 	%rd186, 1;
	st.global.u64 	[%rd365], %rd186;
	st.global.u64 	[%rd322], %rd370;
	add.s64 	%rd370, %rd370, 1;
	bra.uni 	$L__BB3_120;
$L__BB3_78:
	and.b32  	%r29, %r69, 7;
	add.s32 	%r30, %r29, -1;
	and.b32  	%r31, %r69, 3;
	and.b32  	%r32, %r70, 3;
	and.b32  	%r33, %r70, 2147483644;
	and.b32  	%r34, %r69, 2147483640;
	and.b32  	%r35, %r69, 1;
	mov.b32 	%r111, 0;
$L__BB3_79:
	setp.lt.u32 	%p27, %r70, 4;
	mov.b64 	%rd344, 0;
	@%p27 bra 	$L__BB3_94;
	mov.b32 	%r112, 0;
	mov.b64 	%rd344, 0;
$L__BB3_81:
	ld.global.u64 	%rd210, [%rd339];
	setp.eq.s64 	%p28, %rd210, %rd5;
	@%p28 bra 	$L__BB3_83;
	mov.b64 	%rd211, 1;
	st.global.u64 	[%rd365], %rd211;
	st.global.u64 	[%rd322], %rd344;
	add.s64 	%rd344, %rd344, 1;
	bra.uni 	$L__BB3_84;
$L__BB3_83:
	mov.b64 	%rd212, 0;
	st.global.u64 	[%rd365], %rd212;
	st.global.u64 	[%rd322], %rd212;
$L__BB3_84:
	ld.global.u64 	%rd213, [%rd339+8];
	setp.eq.s64 	%p29, %rd213, %rd5;
	@%p29 bra 	$L__BB3_86;
	mov.b64 	%rd214, 1;
	st.global.u64 	[%rd365+8], %rd214;
	st.global.u64 	[%rd322+8], %rd344;
	add.s64 	%rd344, %rd344, 1;
	bra.uni 	$L__BB3_87;
$L__BB3_86:
	mov.b64 	%rd215, 0;
	st.global.u64 	[%rd365+8], %rd215;
	st.global.u64 	[%rd322+8], %rd215;
$L__BB3_87:
	ld.global.u64 	%rd216, [%rd339+16];
	setp.eq.s64 	%p30, %rd216, %rd5;
	@%p30 bra 	$L__BB3_89;
	mov.b64 	%rd217, 1;
	st.global.u64 	[%rd365+16], %rd217;
	st.global.u64 	[%rd322+16], %rd344;
	add.s64 	%rd344, %rd344, 1;
	bra.uni 	$L__BB3_90;
$L__BB3_89:
	mov.b64 	%rd218, 0;
	st.global.u64 	[%rd365+16], %rd218;
	st.global.u64 	[%rd322+16], %rd218;
$L__BB3_90:
	ld.global.u64 	%rd219, [%rd339+24];
	setp.eq.s64 	%p31, %rd219, %rd5;
	@%p31 bra 	$L__BB3_92;
	mov.b64 	%rd220, 1;
	st.global.u64 	[%rd365+24], %rd220;
	st.global.u64 	[%rd322+24], %rd344;
	add.s64 	%rd344, %rd344, 1;
	bra.uni 	$L__BB3_93;
$L__BB3_92:
	mov.b64 	%rd221, 0;
	st.global.u64 	[%rd365+24], %rd221;
	st.global.u64 	[%rd322+24], %rd221;
$L__BB3_93:
	add.s64 	%rd339, %rd339, 32;
	add.s64 	%rd365, %rd365, 32;
	add.s64 	%rd322, %rd322, 32;
	add.s32 	%r112, %r112, 4;
	setp.ne.s32 	%p32, %r112, %r33;
	@%p32 bra 	$L__BB3_81;
$L__BB3_94:
	mov.u64 	%rd99, %rd339;
	mov.u64 	%rd98, %rd365;
	mov.u64 	%rd97, %rd322;
	setp.eq.s32 	%p33, %r32, 0;
	@%p33 bra 	$L__BB3_107;
	ld.global.u64 	%rd222, [%rd99];
	setp.eq.s64 	%p34, %rd222, %rd5;
	@%p34 bra 	$L__BB3_97;
	mov.b64 	%rd223, 1;
	st.global.u64 	[%rd98], %rd223;
	st.global.u64 	[%rd97], %rd344;
	add.s64 	%rd344, %rd344, 1;
	bra.uni 	$L__BB3_98;
$L__BB3_97:
	mov.b64 	%rd224, 0;
	st.global.u64 	[%rd98], %rd224;
	st.global.u64 	[%rd97], %rd224;
$L__BB3_98:
	setp.eq.s32 	%p35, %r32, 1;
	add.s64 	%rd339, %rd99, 8;
	add.s64 	%rd365, %rd98, 8;
	add.s64 	%rd322, %rd97, 8;
	@%p35 bra 	$L__BB3_107;
	ld.global.u64 	%rd225, [%rd339];
	setp.eq.s64 	%p36, %rd225, %rd5;
	@%p36 bra 	$L__BB3_101;
	mov.b64 	%rd226, 1;
	st.global.u64 	[%rd365], %rd226;
	st.global.u64 	[%rd322], %rd344;
	add.s64 	%rd344, %rd344, 1;
	bra.uni 	$L__BB3_102;
$L__BB3_101:
	mov.b64 	%rd227, 0;
	st.global.u64 	[%rd365], %rd227;
	st.global.u64 	[%rd322], %rd227;
$L__BB3_102:
	setp.eq.s32 	%p37, %r32, 2;
	add.s64 	%rd339, %rd99, 16;
	add.s64 	%rd365, %rd98, 16;
	add.s64 	%rd322, %rd97, 16;
	@%p37 bra 	$L__BB3_107;
	ld.global.u64 	%rd228, [%rd339];
	setp.eq.s64 	%p38, %rd228, %rd5;
	@%p38 bra 	$L__BB3_105;
	mov.b64 	%rd229, 1;
	st.global.u64 	[%rd365], %rd229;
	st.global.u64 	[%rd322], %rd344;
	add.s64 	%rd344, %rd344, 1;
	bra.uni 	$L__BB3_106;
$L__BB3_105:
	mov.b64 	%rd230, 0;
	st.global.u64 	[%rd365], %rd230;
	st.global.u64 	[%rd322], %rd230;
$L__BB3_106:
	add.s64 	%rd339, %rd99, 24;
	add.s64 	%rd365, %rd98, 24;
	add.s64 	%rd322, %rd97, 24;
$L__BB3_107:
	setp.lt.u32 	%p39, %r69, 8;
	cvt.u32.u64 	%r47, %rd344;
	mul.lo.s32 	%r48, %r111, %r69;
	mov.b32 	%r115, 0;
	@%p39 bra 	$L__BB3_110;
	mov.b32 	%r113, 0;
$L__BB3_109:
	.pragma "nounroll";
	add.s32 	%r89, %r113, %r48;
	mul.wide.u32 	%rd231, %r89, 4;
	add.s64 	%rd232, %rd1, %rd231;
	st.global.u32 	[%rd232], %r47;
	st.global.u32 	[%rd232+4], %r47;
	st.global.u32 	[%rd232+8], %r47;
	st.global.u32 	[%rd232+12], %r47;
	st.global.u32 	[%rd232+16], %r47;
	st.global.u32 	[%rd232+20], %r47;
	st.global.u32 	[%rd232+24], %r47;
	st.global.u32 	[%rd232+28], %r47;
	add.s32 	%r113, %r113, 8;
	setp.eq.s32 	%p40, %r113, %r34;
	mov.u32 	%r115, %r34;
	@%p40 bra 	$L__BB3_110;
	bra.uni 	$L__BB3_109;
$L__BB3_110:
	setp.eq.s32 	%p41, %r29, 0;
	@%p41 bra 	$L__BB3_118;
	setp.lt.u32 	%p42, %r30, 3;
	@%p42 bra 	$L__BB3_113;
	add.s32 	%r90, %r115, %r48;
	mul.wide.u32 	%rd233, %r90, 4;
	add.s64 	%rd234, %rd1, %rd233;
	st.global.u32 	[%rd234], %r47;
	cvt.u64.u32 	%rd235, %r48;
	cvt.u64.u32 	%rd236, %r115;
	add.s64 	%rd237, %rd236, %rd235;
	shl.b64 	%rd238, %rd237, 2;
	add.s64 	%rd239, %rd1, %rd238;
	st.global.u32 	[%rd239+4], %r47;
	st.global.u32 	[%rd239+8], %r47;
	st.global.u32 	[%rd239+12], %r47;
	add.s32 	%r115, %r115, 4;
$L__BB3_113:
	setp.eq.s32 	%p43, %r31, 0;
	@%p43 bra 	$L__BB3_118;
	setp.eq.s32 	%p44, %r31, 1;
	@%p44 bra 	$L__BB3_116;
	add.s32 	%r91, %r115, %r48;
	mul.wide.u32 	%rd240, %r91, 4;
	add.s64 	%rd241, %rd1, %rd240;
	st.global.u32 	[%rd241], %r47;
	cvt.u64.u32 	%rd242, %r48;
	cvt.u64.u32 	%rd243, %r115;
	add.s64 	%rd244, %rd243, %rd242;
	shl.b64 	%rd245, %rd244, 2;
	add.s64 	%rd246, %rd1, %rd245;
	st.global.u32 	[%rd246+4], %r47;
	add.s32 	%r115, %r115, 2;
$L__BB3_116:
	setp.eq.s32 	%p45, %r35, 0;
	@%p45 bra 	$L__BB3_118;
	add.s32 	%r92, %r115, %r48;
	mul.wide.u32 	%rd247, %r92, 4;
	add.s64 	%rd248, %rd1, %rd247;
	st.global.u32 	[%rd248], %r47;
$L__BB3_118:
	add.s32 	%r111, %r111, 1;
	setp.eq.s32 	%p46, %r111, %r68;
	@%p46 bra 	$L__BB3_155;
	bra.uni 	$L__BB3_79;
$L__BB3_119:
	mov.b64 	%rd187, 0;
	st.global.u64 	[%rd365], %rd187;
	st.global.u64 	[%rd322], %rd187;
$L__BB3_120:
	ld.global.u64 	%rd188, [%rd339+8];
	setp.eq.s64 	%p16, %rd188, %rd5;
	@%p16 bra 	$L__BB3_122;
	mov.b64 	%rd189, 1;
	st.global.u64 	[%rd365+8], %rd189;
	st.global.u64 	[%rd322+8], %rd370;
	add.s64 	%rd370, %rd370, 1;
	bra.uni 	$L__BB3_123;
$L__BB3_122:
	mov.b64 	%rd190, 0;
	st.global.u64 	[%rd365+8], %rd190;
	st.global.u64 	[%rd322+8], %rd190;
$L__BB3_123:
	ld.global.u64 	%rd191, [%rd339+16];
	setp.eq.s64 	%p17, %rd191, %rd5;
	@%p17 bra 	$L__BB3_125;
	mov.b64 	%rd192, 1;
	st.global.u64 	[%rd365+16], %rd192;
	st.global.u64 	[%rd322+16], %rd370;
	add.s64 	%rd370, %rd370, 1;
	bra.uni 	$L__BB3_126;
$L__BB3_125:
	mov.b64 	%rd193, 0;
	st.global.u64 	[%rd365+16], %rd193;
	st.global.u64 	[%rd322+16], %rd193;
$L__BB3_126:
	ld.global.u64 	%rd194, [%rd339+24];
	setp.eq.s64 	%p18, %rd194, %rd5;
	@%p18 bra 	$L__BB3_128;
	mov.b64 	%rd195, 1;
	st.global.u64 	[%rd365+24], %rd195;
	st.global.u64 	[%rd322+24], %rd370;
	add.s64 	%rd370, %rd370, 1;
	bra.uni 	$L__BB3_129;
$L__BB3_128:
	mov.b64 	%rd196, 0;
	st.global.u64 	[%rd365+24], %rd196;
	st.global.u64 	[%rd322+24], %rd196;
$L__BB3_129:
	add.s64 	%rd339, %rd339, 32;
	add.s64 	%rd365, %rd365, 32;
	add.s64 	%rd322, %rd322, 32;
	add.s32 	%r118, %r118, 4;
	setp.ne.s32 	%p19, %r118, %r28;
	@%p19 bra 	$L__BB3_76;
$L__BB3_130:
	mov.u64 	%rd143, %rd339;
	mov.u64 	%rd142, %rd365;
	mov.u64 	%rd141, %rd322;
	setp.eq.s32 	%p20, %r27, 0;
	@%p20 bra 	$L__BB3_140;
	ld.global.u64 	%rd197, [%rd143];
	setp.eq.s64 	%p21, %rd197, %rd5;
	@%p21 bra 	$L__BB3_133;
	mov.b64 	%rd198, 1;
	st.global.u64 	[%rd142], %rd198;
	st.global.u64 	[%rd141], %rd370;
	add.s64 	%rd370, %rd370, 1;
	bra.uni 	$L__BB3_134;
$L__BB3_133:
	mov.b64 	%rd199, 0;
	st.global.u64 	[%rd142], %rd199;
	st.global.u64 	[%rd141], %rd199;
$L__BB3_134:
	setp.eq.s32 	%p22, %r27, 1;
	add.s64 	%rd339, %rd143, 8;
	add.s64 	%rd365, %rd142, 8;
	add.s64 	%rd322, %rd141, 8;
	@%p22 bra 	$L__BB3_140;
	ld.global.u64 	%rd200, [%rd339];
	setp.eq.s64 	%p23, %rd200, %rd5;
	@%p23 bra 	$L__BB3_137;
	mov.b64 	%rd201, 1;
	st.global.u64 	[%rd365], %rd201;
	st.global.u64 	[%rd322], %rd370;
	add.s64 	%rd370, %rd370, 1;
	bra.uni 	$L__BB3_138;
$L__BB3_137:
	mov.b64 	%rd202, 0;
	st.global.u64 	[%rd365], %rd202;
	st.global.u64 	[%rd322], %rd202;
$L__BB3_138:
	setp.eq.s32 	%p24, %r27, 2;
	add.s64 	%rd339, %rd143, 16;
	add.s64 	%rd365, %rd142, 16;
	add.s64 	%rd322, %rd141, 16;
	@%p24 bra 	$L__BB3_140;
	ld.global.u64 	%rd203, [%rd143+16];
	setp.ne.s64 	%p25, %rd203, %rd5;
	selp.u64 	%rd204, 1, 0, %p25;
	selp.b64 	%rd205, %rd370, 0, %p25;
	st.global.u64 	[%rd142+16], %rd204;
	st.global.u64 	[%rd141+16], %rd205;
	add.s64 	%rd339, %rd143, 24;
	add.s64 	%rd365, %rd142, 24;
	add.s64 	%rd322, %rd141, 24;
$L__BB3_140:
	add.s32 	%r117, %r117, 1;
	setp.eq.s32 	%p26, %r117, %r68;
	@%p26 bra 	$L__BB3_155;
	bra.uni 	$L__BB3_74;
$L__BB3_141:
	setp.lt.s32 	%p3, %r69, 1;
	@%p3 bra 	$L__BB3_155;
	and.b32  	%r53, %r69, 7;
	add.s32 	%r54, %r53, -1;
	and.b32  	%r55, %r69, 3;
	and.b32  	%r56, %r69, 2147483640;
	and.b32  	%r57, %r69, 1;
	mov.b32 	%r119, 0;
$L__BB3_143:
	setp.lt.u32 	%p4, %r69, 8;
	mul.lo.s32 	%r59, %r119, %r69;
	mov.b32 	%r122, 0;
	@%p4 bra 	$L__BB3_146;
	mov.b32 	%r120, 0;
$L__BB3_145:
	.pragma "nounroll";
	add.s32 	%r75, %r120, %r59;
	mul.wide.u32 	%rd164, %r75, 4;
	add.s64 	%rd165, %rd1, %rd164;
	mov.b32 	%r76, 0;
	st.global.u32 	[%rd165], %r76;
	st.global.u32 	[%rd165+4], %r76;
	st.global.u32 	[%rd165+8], %r76;
	st.global.u32 	[%rd165+12], %r76;
	st.global.u32 	[%rd165+16], %r76;
	st.global.u32 	[%rd165+20], %r76;
	st.global.u32 	[%rd165+24], %r76;
	st.global.u32 	[%rd165+28], %r76;
	add.s32 	%r120, %r120, 8;
	setp.eq.s32 	%p5, %r120, %r56;
	mov.u32 	%r122, %r56;
	@%p5 bra 	$L__BB3_146;
	bra.uni 	$L__BB3_145;
$L__BB3_146:
	setp.eq.s32 	%p6, %r53, 0;
	@%p6 bra 	$L__BB3_154;
	setp.lt.u32 	%p7, %r54, 3;
	@%p7 bra 	$L__BB3_149;
	add.s32 	%r77, %r122, %r59;
	mul.wide.u32 	%rd166, %r77, 4;
	add.s64 	%rd167, %rd1, %rd166;
	mov.b32 	%r78, 0;
	st.global.u32 	[%rd167], %r78;
	cvt.u64.u32 	%rd168, %r59;
	cvt.u64.u32 	%rd169, %r122;
	add.s64 	%rd170, %rd169, %rd168;
	shl.b64 	%rd171, %rd170, 2;
	add.s64 	%rd172, %rd1, %rd171;
	st.global.u32 	[%rd172+4], %r78;
	st.global.u32 	[%rd172+8], %r78;
	st.global.u32 	[%rd172+12], %r78;
	add.s32 	%r122, %r122, 4;
$L__BB3_149:
	setp.eq.s32 	%p8, %r55, 0;
	@%p8 bra 	$L__BB3_154;
	setp.eq.s32 	%p9, %r55, 1;
	@%p9 bra 	$L__BB3_152;
	add.s32 	%r79, %r122, %r59;
	mul.wide.u32 	%rd173, %r79, 4;
	add.s64 	%rd174, %rd1, %rd173;
	mov.b32 	%r80, 0;
	st.global.u32 	[%rd174], %r80;
	cvt.u64.u32 	%rd175, %r59;
	cvt.u64.u32 	%rd176, %r122;
	add.s64 	%rd177, %rd176, %rd175;
	shl.b64 	%rd178, %rd177, 2;
	add.s64 	%rd179, %rd1, %rd178;
	st.global.u32 	[%rd179+4], %r80;
	add.s32 	%r122, %r122, 2;
$L__BB3_152:
	setp.eq.s32 	%p10, %r57, 0;
	@%p10 bra 	$L__BB3_154;
	add.s32 	%r81, %r122, %r59;
	mul.wide.u32 	%rd180, %r81, 4;
	add.s64 	%rd181, %rd1, %rd180;
	mov.b32 	%r82, 0;
	st.global.u32 	[%rd181], %r82;
$L__BB3_154:
	add.s32 	%r119, %r119, 1;
	setp.ne.s32 	%p11, %r119, %r68;
	@%p11 bra 	$L__BB3_143;
$L__BB3_155:
	ret;

}
	// .globl	_ZN10Generators4cuda21Gpt_UpdatePositionIdsEPlii
.visible .entry _ZN10Generators4cuda21Gpt_UpdatePositionIdsEPlii(
	.param .u64 .ptr .align 1 _ZN10Generators4cuda21Gpt_UpdatePositionIdsEPlii_param_0,
	.param .u32 _ZN10Generators4cuda21Gpt_UpdatePositionIdsEPlii_param_1,
	.param .u32 _ZN10Generators4cuda21Gpt_UpdatePositionIdsEPlii_param_2
)
{
	.reg .pred 	%p<10>;
	.reg .b32 	%r<25>;
	.reg .b64 	%rd<17>;

	ld.param.u64 	%rd9, [_ZN10Generators4cuda21Gpt_UpdatePositionIdsEPlii_param_0];
	ld.param.u32 	%r16, [_ZN10Generators4cuda21Gpt_UpdatePositionIdsEPlii_param_1];
	ld.param.u32 	%r17, [_ZN10Generators4cuda21Gpt_UpdatePositionIdsEPlii_param_2];
	cvta.to.global.u64 	%rd1, %rd9;
	setp.lt.s32 	%p1, %r16, 1;
	@%p1 bra 	$L__BB4_13;
	add.s32 	%r19, %r17, -1;
	cvt.s64.s32 	%rd2, %r19;
	and.b32  	%r1, %r16, 15;
	setp.lt.u32 	%p2, %r16, 16;
	mov.b32 	%r22, 0;
	@%p2 bra 	$L__BB4_4;
	and.b32  	%r22, %r16, 2147483632;
	neg.s32 	%r20, %r22;
	add.s64 	%rd15, %rd1, 64;
$L__BB4_3:
	.pragma "nounroll";
	st.global.u64 	[%rd15+-64], %rd2;
	st.global.u64 	[%rd15+-56], %rd2;
	st.global.u64 	[%rd15+-48], %rd2;
	st.global.u64 	[%rd15+-40], %rd2;
	st.global.u64 	[%rd15+-32], %rd2;
	st.global.u64 	[%rd15+-24], %rd2;
	st.global.u64 	[%rd15+-16], %rd2;
	st.global.u64 	[%rd15+-8], %rd2;
	st.global.u64 	[%rd15], %rd2;
	st.global.u64 	[%rd15+8], %rd2;
	st.global.u64 	[%rd15+16], %rd2;
	st.global.u64 	[%rd15+24], %rd2;
	st.global.u64 	[%rd15+32], %rd2;
	st.global.u64 	[%rd15+40], %rd2;
	st.global.u64 	[%rd15+48], %rd2;
	st.global.u64 	[%rd15+56], %rd2;
	add.s32 	%r20, %r20, 16;
	add.s64 	%rd15, %rd15, 128;
	setp.ne.s32 	%p3, %r20, 0;
	@%p3 bra 	$L__BB4_3;
$L__BB4_4:
	setp.eq.s32 	%p4, %r1, 0;
	@%p4 bra 	$L__BB4_13;
	and.b32  	%r7, %r16, 7;
	setp.lt.u32 	%p5, %r1, 8;
	@%p5 bra 	$L__BB4_7;
	mul.wide.u32 	%rd10, %r22, 8;
	add.s64 	%rd11, %rd1, %rd10;
	st.global.u64 	[%rd11], %rd2;
	st.global.u64 	[%rd11+8], %rd2;
	st.global.u64 	[%rd11+16], %rd2;
	st.global.u64 	[%rd11+24], %rd2;
	st.global.u64 	[%rd11+32], %rd2;
	st.global.u64 	[%rd11+40], %rd2;
	st.global.u64 	[%rd11+48], %rd2;
	st.global.u64 	[%rd11+56], %rd2;
	add.s32 	%r22, %r22, 8;
$L__BB4_7:
	setp.eq.s32 	%p6, %r7, 0;
	@%p6 bra 	$L__BB4_13;
	and.b32  	%r10, %r16, 3;
	setp.lt.u32 	%p7, %r7, 4;
	@%p7 bra 	$L__BB4_10;
	mul.wide.u32 	%rd12, %r22, 8;
	add.s64 	%rd13, %rd1, %rd12;
	st.global.u64 	[%rd13], %rd2;
	st.global.u64 	[%rd13+8], %rd2;
	st.global.u64 	[%rd13+16], %rd2;
	st.global.u64 	[%rd13+24], %rd2;
	add.s32 	%r22, %r22, 4;
$L__BB4_10:
	setp.eq.s32 	%p8, %r10, 0;
	@%p8 bra 	$L__BB4_13;
	mul.wide.u32 	%rd14, %r22, 8;
	add.s64 	%rd16, %rd1, %rd14;
	neg.s32 	%r24, %r10;
$L__BB4_12:
	.pragma "nounroll";
	st.global.u64 	[%rd16], %rd2;
	add.s64 	%rd16, %rd16, 8;
	add.s32 	%r24, %r24, 1;
	setp.ne.s32 	%p9, %r24, 0;
	@%p9 bra 	$L__BB4_12;
$L__BB4_13:
	ret;

}
	// .globl	_ZN10Generators4cuda14Gpt_UpdateMaskEPlPKlii
.visible .entry _ZN10Generators4cuda14Gpt_UpdateMaskEPlPKlii(
	.param .u64 .ptr .align 1 _ZN10Generators4cuda14Gpt_UpdateMaskEPlPKlii_param_0,
	.param .u64 .ptr .align 1 _ZN10Generators4cuda14Gpt_UpdateMaskEPlPKlii_param_1,
	.param .u32 _ZN10Generators4cuda14Gpt_UpdateMaskEPlPKlii_param_2,
	.param .u32 _ZN10Generators4cuda14Gpt_UpdateMaskEPlPKlii_param_3
)
{
	.reg .pred 	%p<21>;
	.reg .b32 	%r<68>;
	.reg .b64 	%rd<97>;

	ld.param.u64 	%rd6, [_ZN10Generators4cuda14Gpt_UpdateMaskEPlPKlii_param_0];
	ld.param.u64 	%rd7, [_ZN10Generators4cuda14Gpt_UpdateMaskEPlPKlii_param_1];
	ld.param.u32 	%r35, [_ZN10Generators4cuda14Gpt_UpdateMaskEPlPKlii_param_2];
	ld.param.u32 	%r36, [_ZN10Generators4cuda14Gpt_UpdateMaskEPlPKlii_param_3];
	cvta.to.global.u64 	%rd1, %rd7;
	cvta.to.global.u64 	%rd2, %rd6;
	setp.lt.s32 	%p1, %r35, 1;
	@%p1 bra 	$L__BB5_28;
	add.s32 	%r1, %r36, -1;
	setp.lt.s32 	%p2, %r36, 2;
	@%p2 bra 	$L__BB5_17;
	add.s32 	%r2, %r36, -2;
	add.s32 	%r45, %r36, 15;
	and.b32  	%r46, %r45, 15;
	add.s32 	%r3, %r46, -1;
	add.s32 	%r47, %r36, 7;
	and.b32  	%r48, %r47, 7;
	add.s32 	%r4, %r48, -1;
	and.b32  	%r5, %r1, 15;
	and.b32  	%r6, %r1, -16;
	and.b32  	%r7, %r45, 7;
	and.b32  	%r8, %r47, 3;
	neg.s32 	%r9, %r6;
	add.s64 	%rd3, %rd1, 64;
	mov.b32 	%r57, 0;
$L__BB5_3:
	setp.lt.u32 	%p11, %r2, 15;
	mul.lo.s32 	%r11, %r57, %r1;
	mul.lo.s32 	%r12, %r57, %r36;
	mov.b32 	%r62, 0;
	@%p11 bra 	$L__BB5_6;
	mov.u32 	%r58, %r11;
	mov.u32 	%r59, %r12;
	mov.u32 	%r60, %r9;
$L__BB5_5:
	.pragma "nounroll";
	mul.wide.s32 	%rd34, %r58, 8;
	add.s64 	%rd35, %rd3, %rd34;
	ld.global.u64 	%rd36, [%rd35+-64];
	mul.wide.u32 	%rd37, %r59, 8;
	add.s64 	%rd38, %rd2, %rd37;
	st.global.u64 	[%rd38], %rd36;
	ld.global.u64 	%rd39, [%rd35+-56];
	st.global.u64 	[%rd38+8], %rd39;
	ld.global.u64 	%rd40, [%rd35+-48];
	st.global.u64 	[%rd38+16], %rd40;
	ld.global.u64 	%rd41, [%rd35+-40];
	st.global.u64 	[%rd38+24], %rd41;
	ld.global.u64 	%rd42, [%rd35+-32];
	st.global.u64 	[%rd38+32], %rd42;
	ld.global.u64 	%rd43, [%rd35+-24];
	st.global.u64 	[%rd38+40], %rd43;
	ld.global.u64 	%rd44, [%rd35+-16];
	st.global.u64 	[%rd38+48], %rd44;
	ld.global.u64 	%rd45, [%rd35+-8];
	st.global.u64 	[%rd38+56], %rd45;
	ld.global.u64 	%rd46, [%rd35];
	st.global.u64 	[%rd38+64], %rd46;
	ld.global.u64 	%rd47, [%rd35+8];
	st.global.u64 	[%rd38+72], %rd47;
	ld.global.u64 	%rd48, [%rd35+16];
	st.global.u64 	[%rd38+80], %rd48;
	ld.global.u64 	%rd49, [%rd35+24];
	st.global.u64 	[%rd38+88], %rd49;
	ld.global.u64 	%rd50, [%rd35+32];
	st.global.u64 	[%rd38+96], %rd50;
	ld.global.u64 	%rd51, [%rd35+40];
	st.global.u64 	[%rd38+104], %rd51;
	ld.global.u64 	%rd52, [%rd35+48];
	st.global.u64 	[%rd38+112], %rd52;
	ld.global.u64 	%rd53, [%rd35+56];
	st.global.u64 	[%rd38+120], %rd53;
	add.s32 	%r60, %r60, 16;
	add.s32 	%r59, %r59, 16;
	add.s32 	%r58, %r58, 16;
	setp.ne.s32 	%p12, %r60, 0;
	mov.u32 	%r62, %r6;
	@%p12 bra 	$L__BB5_5;
$L__BB5_6:
	setp.eq.s32 	%p13, %r5, 0;
	@%p13 bra 	$L__BB5_16;
	setp.lt.u32 	%p14, %r3, 7;
	@%p14 bra 	$L__BB5_9;
	add.s32 	%r50, %r62, %r11;
	mul.wide.s32 	%rd54, %r50, 8;
	add.s64 	%rd55, %rd1, %rd54;
	ld.global.u64 	%rd56, [%rd55];
	add.s32 	%r51, %r50, %r57;
	mul.wide.u32 	%rd57, %r51, 8;
	add.s64 	%rd58, %rd2, %rd57;
	st.global.u64 	[%rd58], %rd56;
	ld.global.u64 	%rd59, [%rd55+8];
	cvt.u64.u32 	%rd60, %r12;
	cvt.u64.u32 	%rd61, %r62;
	add.s64 	%rd62, %rd61, %rd60;
	shl.b64 	%rd63, %rd62, 3;
	add.s64 	%rd64, %rd2, %rd63;
	st.global.u64 	[%rd64+8], %rd59;
	ld.global.u64 	%rd65, [%rd55+16];
	st.global.u64 	[%rd64+16], %rd65;
	ld.global.u64 	%rd66, [%rd55+24];
	st.global.u64 	[%rd64+24], %rd66;
	ld.global.u64 	%rd67, [%rd55+32];
	st.global.u64 	[%rd64+32], %rd67;
	ld.global.u64 	%rd68, [%rd55+40];
	st.global.u64 	[%rd64+40], %rd68;
	ld.global.u64 	%rd69, [%rd55+48];
	st.global.u64 	[%rd64+48], %rd69;
	ld.global.u64 	%rd70, [%rd55+56];
	st.global.u64 	[%rd64+56], %rd70;
	add.s32 	%r62, %r62, 8;
$L__BB5_9:
	setp.eq.s32 	%p15, %r7, 0;
	@%p15 bra 	$L__BB5_16;
	setp.lt.u32 	%p16, %r4, 3;
	@%p16 bra 	$L__BB5_12;
	add.s32 	%r52, %r62, %r11;
	mul.wide.s32 	%rd71, %r52, 8;
	add.s64 	%rd72, %rd1, %rd71;
	ld.global.u64 	%rd73, [%rd72];
	add.s32 	%r53, %r52, %r57;
	mul.wide.u32 	%rd74, %r53, 8;
	add.s64 	%rd75, %rd2, %rd74;
	st.global.u64 	[%rd75], %rd73;
	ld.global.u64 	%rd76, [%rd72+8];
	cvt.u64.u32 	%rd77, %r12;
	cvt.u64.u32 	%rd78, %r62;
	add.s64 	%rd79, %rd78, %rd77;
	shl.b64 	%rd80, %rd79, 3;
	add.s64 	%rd81, %rd2, %rd80;
	st.global.u64 	[%rd81+8], %rd76;
	ld.global.u64 	%rd82, [%rd72+16];
	st.global.u64 	[%rd81+16], %rd82;
	ld.global.u64 	%rd83, [%rd72+24];
	st.global.u64 	[%rd81+24], %rd83;
	add.s32 	%r62, %r62, 4;
$L__BB5_12:
	setp.eq.s32 	%p17, %r8, 0;
	@%p17 bra 	$L__BB5_16;
	setp.eq.s32 	%p18, %r8, 1;
	add.s32 	%r54, %r62, %r11;
	mul.wide.s32 	%rd84, %r54, 8;
	add.s64 	%rd4, %rd1, %rd84;
	ld.global.u64 	%rd85, [%rd4];
	add.s32 	%r55, %r54, %r57;
	mul.wide.u32 	%rd86, %r55, 8;
	add.s64 	%rd87, %rd2, %rd86;
	st.global.u64 	[%rd87], %rd85;
	@%p18 bra 	$L__BB5_16;
	setp.eq.s32 	%p19, %r8, 2;
	ld.global.u64 	%rd88, [%rd4+8];
	cvt.u64.u32 	%rd89, %r12;
	cvt.u64.u32 	%rd90, %r62;
	add.s64 	%rd91, %rd90, %rd89;
	shl.b64 	%rd92, %rd91, 3;
	add.s64 	%rd5, %rd2, %rd92;
	st.global.u64 	[%rd5+8], %rd88;
	@%p19 bra 	$L__BB5_16;
	ld.global.u64 	%rd93, [%rd4+16];
	st.global.u64 	[%rd5+16], %rd93;
$L__BB5_16:
	add.s32 	%r56, %r1, %r12;
	mul.wide.s32 	%rd94, %r56, 8;
	add.s64 	%rd95, %rd2, %rd94;
	mov.b64 	%rd96, 1;
	st.global.u64 	[%rd95], %rd96;
	add.s32 	%r57, %r57, 1;
	setp.eq.s32 	%p20, %r57, %r35;
	@%p20 bra 	$L__BB5_28;
	bra.uni 	$L__BB5_3;
$L__BB5_17:
	and.b32  	%r25, %r35, 7;
	setp.lt.u32 	%p3, %r35, 8;
	mov.b32 	%r66, 0;
	@%p3 bra 	$L__BB5_20;
	and.b32  	%r66, %r35, 2147483640;
	mov.b32 	%r64, 0;
	mul.wide.s32 	%rd11, %r36, 8;
$L__BB5_19:
	.pragma "nounroll";
	mad.lo.s32 	%r39, %r64, %r36, %r1;
	mul.wide.s32 	%rd8, %r39, 8;
	add.s64 	%rd9, %rd2, %rd8;
	mov.b64 	%rd10, 1;
	st.global.u64 	[%rd9], %rd10;
	add.s64 	%rd12, %rd9, %rd11;
	st.global.u64 	[%rd12], %rd10;
	add.s64 	%rd13, %rd12, %rd11;
	st.global.u64 	[%rd13], %rd10;
	add.s64 	%rd14, %rd13, %rd11;
	st.global.u64 	[%rd14], %rd10;
	add.s64 	%rd15, %rd14, %rd11;
	st.global.u64 	[%rd15], %rd10;
	add.s64 	%rd16, %rd15, %rd11;
	st.global.u64 	[%rd16], %rd10;
	add.s64 	%rd17, %rd16, %rd11;
	st.global.u64 	[%rd17], %rd10;
	add.s64 	%rd18, %rd17, %rd11;
	st.global.u64 	[%rd18], %rd10;
	add.s32 	%r64, %r64, 8;
	setp.ne.s32 	%p4, %r64, %r66;
	@%p4 bra 	$L__BB5_19;
$L__BB5_20:
	setp.eq.s32 	%p5, %r25, 0;
	@%p5 bra 	$L__BB5_28;
	and.b32  	%r30, %r35, 3;
	setp.lt.u32 	%p6, %r25, 4;
	@%p6 bra 	$L__BB5_23;
	mad.lo.s32 	%r40, %r66, %r36, %r1;
	mul.wide.s32 	%rd19, %r40, 8;
	add.s64 	%rd20, %rd2, %rd19;
	mov.b64 	%rd21, 1;
	st.global.u64 	[%rd20], %rd21;
	mul.wide.s32 	%rd22, %r36, 8;
	add.s64 	%rd23, %rd20, %rd22;
	st.global.u64 	[%rd23], %rd21;
	add.s64 	%rd24, %rd23, %rd22;
	st.global.u64 	[%rd24], %rd21;
	add.s64 	%rd25, %rd24, %rd22;
	st.global.u64 	[%rd25], %rd21;
	add.s32 	%r66, %r66, 4;
$L__BB5_23:
	setp.eq.s32 	%p7, %r30, 0;
	@%p7 bra 	$L__BB5_28;
	setp.eq.s32 	%p8, %r30, 1;
	@%p8 bra 	$L__BB5_26;
	mad.lo.s32 	%r41, %r66, %r36, %r1;
	mul.wide.s32 	%rd26, %r41, 8;
	add.s64 	%rd27, %rd2, %rd26;
	mov.b64 	%rd28, 1;
	st.global.u64 	[%rd27], %rd28;
	mul.wide.s32 	%rd29, %r36, 8;
	add.s64 	%rd30, %rd27, %rd29;
	st.global.u64 	[%rd30], %rd28;
	add.s32 	%r66, %r66, 2;
$L__BB5_26:
	and.b32  	%r42, %r35, 1;
	setp.eq.b32 	%p9, %r42, 1;
	not.pred 	%p10, %p9;
	@%p10 bra 	$L__BB5_28;
	mad.lo.s32 	%r43, %r66, %r36, %r1;
	mul.wide.s32 	%rd31, %r43, 8;
	add.s64 	%rd32, %rd2, %rd31;
	mov.b64 	%rd33, 1;
	st.global.u64 	[%rd32], %rd33;
$L__BB5_28:
	ret;

}
	// .globl	_ZN10Generators4cuda17ConvertFp16ToFp32EPK6__halfPfi
.visible .entry _ZN10Generators4cuda17ConvertFp16ToFp32EPK6__halfPfi(
	.param .u64 .ptr .align 1 _ZN10Generators4cuda17ConvertFp16ToFp32EPK6__halfPfi_param_0,
	.param .u64 .ptr .align 1 _ZN10Generators4cuda17ConvertFp16ToFp32EPK6__halfPfi_param_1,
	.param .u32 _ZN10Generators4cuda17ConvertFp16ToFp32EPK6__halfPfi_param_2
)
{
	.reg .pred 	%p<2>;
	.reg .b16 	%rs<2>;
	.reg .b32 	%r<6>;
	.reg .b32 	%f<2>;
	.reg .b64 	%rd<9>;

	ld.param.u64 	%rd1, [_ZN10Generators4cuda17ConvertFp16ToFp32EPK6__halfPfi_param_0];
	ld.param.u64 	%rd2, [_ZN10Generators4cuda17ConvertFp16ToFp32EPK6__halfPfi_param_1];
	ld.param.u32 	%r2, [_ZN10Generators4cuda17ConvertFp16ToFp32EPK6__halfPfi_param_2];
	mov.u32 	%r3, %tid.x;
	mov.u32 	%r4, %ctaid.x;
	mov.u32 	%r5, %ntid.x;
	mad.lo.s32 	%r1, %r4, %r5, %r3;
	setp.ge.s32 	%p1, %r1, %r2;
	@%p1 bra 	$L__BB6_2;
	cvta.to.global.u64 	%rd3, %rd1;
	cvta.to.global.u64 	%rd4, %rd2;
	mul.wide.s32 	%rd5, %r1, 2;
	add.s64 	%rd6, %rd3, %rd5;
	ld.global.u16 	%rs1, [%rd6];
	// begin inline asm
	{  cvt.f32.f16 %f1, %rs1;}

	// end inline asm
	mul.wide.s32 	%rd7, %r1, 4;
	add.s64 	%rd8, %rd4, %rd7;
	st.global.f32 	[%rd8], %f1;
$L__BB6_2:
	ret;

}


// ===== COMPILED SASS (sm_100) =====

	.target	sm_100

	.elftype	@"ET_EXEC"


//--------------------- .note.nv.tkinfo           --------------------------
	.section	.note.nv.tkinfo,"",@"SHT_NOTE"
	.sectionflags	@"SHF_NOTE_NV_TKINFO"
	.tkinfo
        /*0018*/ 	.word	0x00000002
        /*0030*/ 	.string	""
        /*0030*/ 	.string	"ptxas"
        /*0030*/ 	.string	"Cuda compilation tools, release 13.0, V13.0.88"
        /*0030*/ 	.string	"Build cuda_13.0.r13.0/compiler.36424714_0"
        /*0030*/ 	.string	"-arch sm_100 -m 64 "



//--------------------- .note.nv.cuinfo           --------------------------
	.section	.note.nv.cuinfo,"",@"SHT_NOTE"
	.sectionflags	@"SHF_NOTE_NV_CUINFO"
        /*0018*/ 	.short	0x0002
        /*001a*/ 	.short	0x0064
        /*001c*/ 	.short	0x0082
	.zero		2


//--------------------- .nv.info                  --------------------------
	.section	.nv.info,"",@"SHT_CUDA_INFO"
	.align	4


	//----- nvinfo : EIATTR_REGCOUNT
	.align		4
        /*0000*/ 	.byte	0x04, 0x2f
        /*0002*/ 	.short	(.L_1 - .L_0)
	.align		4
.L_0:
        /*0004*/ 	.word	index@(_ZN10Generators4cuda21Gpt_InitAttentionMaskEPiS1_S1_PKiiiii)
        /*0008*/ 	.word	0x0000001a


	//----- nvinfo : EIATTR_FRAME_SIZE
	.align		4
.L_1:
        /*000c*/ 	.byte	0x04, 0x11
        /*000e*/ 	.short	(.L_3 - .L_2)
	.align		4
.L_2:
        /*0010*/ 	.word	index@(_ZN10Generators4cuda21Gpt_InitAttentionMaskEPiS1_S1_PKiiiii)
        /*0014*/ 	.word	0x00000000


	//----- nvinfo : EIATTR_REGCOUNT
	.align		4
.L_3:
        /*0018*/ 	.byte	0x04, 0x2f
        /*001a*/ 	.short	(.L_5 - .L_4)
	.align		4
.L_4:
        /*001c*/ 	.word	index@(_ZN10Generators4cuda21Gpt_UpdatePositionIdsEPiii)
        /*0020*/ 	.word	0x0000000c


	//----- nvinfo : EIATTR_FRAME_SIZE
	.align		4
.L_5:
        /*0024*/ 	.byte	0x04, 0x11
        /*0026*/ 	.short	(.L_7 - .L_6)
	.align		4
.L_6:
        /*0028*/ 	.word	index@(_ZN10Generators4cuda21Gpt_UpdatePositionIdsEPiii)
        /*002c*/ 	.word	0x00000000


	//----- nvinfo : EIATTR_REGCOUNT
	.align		4
.L_7:
        /*0030*/ 	.byte	0x04, 0x2f
        /*0032*/ 	.short	(.L_9 - .L_8)
	.align		4
.L_8:
        /*0034*/ 	.word	index@(_ZN10Generators4cuda14Gpt_UpdateMaskEPiPKiii)
        /*0038*/ 	.word	0x0000001c


	//----- nvinfo : EIATTR_FRAME_SIZE
	.align		4
.L_9:
        /*003c*/ 	.byte	0x04, 0x11
        /*003e*/ 	.short	(.L_11 - .L_10)
	.align		4
.L_10:
        /*0040*/ 	.word	index@(_ZN10Generators4cuda14Gpt_UpdateMaskEPiPKiii)
        /*0044*/ 	.word	0x00000000


	//----- nvinfo : EIATTR_REGCOUNT
	.align		4
.L_11:
        /*0048*/ 	.byte	0x04, 0x2f
        /*004a*/ 	.short	(.L_13 - .L_12)
	.align		4
.L_12:
        /*004c*/ 	.word	index@(_ZN10Generators4cuda21Gpt_InitAttentionMaskEPlS1_PiPKliiii)
        /*0050*/ 	.word	0x0000001a


	//----- nvinfo : EIATTR_FRAME_SIZE
	.align		4
.L_13:
        /*0054*/ 	.byte	0x04, 0x11
        /*0056*/ 	.short	(.L_15 - .L_14)
	.align		4
.L_14:
        /*0058*/ 	.word	index@(_ZN10Generators4cuda21Gpt_InitAttentionMaskEPlS1_PiPKliiii)
        /*005c*/ 	.word	0x00000000


	//----- nvinfo : EIATTR_REGCOUNT
	.align		4
.L_15:
        /*0060*/ 	.byte	0x04, 0x2f
        /*0062*/ 	.short	(.L_17 - .L_16)
	.align		4
.L_16:
        /*0064*/ 	.word	index@(_ZN10Generators4cuda21Gpt_UpdatePositionIdsEPlii)
        /*0068*/ 	.word	0x0000000d


	//----- nvinfo : EIATTR_FRAME_SIZE
	.align		4
.L_17:
        /*006c*/ 	.byte	0x04, 0x11
        /*006e*/ 	.short	(.L_19 - .L_18)
	.align		4
.L_18:
        /*0070*/ 	.word	index@(_ZN10Generators4cuda21Gpt_UpdatePositionIdsEPlii)
        /*0074*/ 	.word	0x00000000


	//----- nvinfo : EIATTR_REGCOUNT
	.align		4
.L_19:
        /*0078*/ 	.byte	0x04, 0x2f
        /*007a*/ 	.short	(.L_21 - .L_20)
	.align		4
.L_20:
        /*007c*/ 	.word	index@(_ZN10Generators4cuda14Gpt_UpdateMaskEPlPKlii)
        /*0080*/ 	.word	0x0000001d


	//----- nvinfo : EIATTR_FRAME_SIZE
	.align		4
.L_21:
        /*0084*/ 	.byte	0x04, 0x11
        /*0086*/ 	.short	(.L_23 - .L_22)
	.align		4
.L_22:
        /*0088*/ 	.word	index@(_ZN10Generators4cuda14Gpt_UpdateMaskEPlPKlii)
        /*008c*/ 	.word	0x00000000


	//----- nvinfo : EIATTR_REGCOUNT
	.align		4
.L_23:
        /*0090*/ 	.byte	0x04, 0x2f
        /*0092*/ 	.short	(.L_25 - .L_24)
	.align		4
.L_24:
        /*0094*/ 	.word	index@(_ZN10Generators4cuda17ConvertFp16ToFp32EPK6__halfPfi)
        /*0098*/ 	.word	0x0000000a


	//----- nvinfo : EIATTR_FRAME_SIZE
	.align		4
.L_25:
        /*009c*/ 	.byte	0x04, 0x11
        /*009e*/ 	.short	(.L_27 - .L_26)
	.align		4
.L_26:
        /*00a0*/ 	.word	index@(_ZN10Generators4cuda17ConvertFp16ToFp32EPK6__halfPfi)
        /*00a4*/ 	.word	0x00000000


	//----- nvinfo : EIATTR_MIN_STACK_SIZE
	.align		4
.L_27:
        /*00a8*/ 	.byte	0x04, 0x12
        /*00aa*/ 	.short	(.L_29 - .L_28)
	.align		4
.L_28:
        /*00ac*/ 	.word	index@(_ZN10Generators4cuda17ConvertFp16ToFp32EPK6__halfPfi)
        /*00b0*/ 	.word	0x00000000


	//----- nvinfo : EIATTR_MIN_STACK_SIZE
	.align		4
.L_29:
        /*00b4*/ 	.byte	0x04, 0x12
        /*00b6*/ 	.short	(.L_31 - .L_30)
	.align		4
.L_30:
        /*00b8*/ 	.word	index@(_ZN10Generators4cuda14Gpt_UpdateMaskEPlPKlii)
        /*00bc*/ 	.word	0x00000000


	//----- nvinfo : EIATTR_MIN_STACK_SIZE
	.align		4
.L_31:
        /*00c0*/ 	.byte	0x04, 0x12
        /*00c2*/ 	.short	(.L_33 - .L_32)
	.align		4
.L_32:
        /*00c4*/ 	.word	index@(_ZN10Generators4cuda21Gpt_UpdatePositionIdsEPlii)
        /*00c8*/ 	.word	0x00000000


	//----- nvinfo : EIATTR_MIN_STACK_SIZE
	.align		4
.L_33:
        /*00cc*/ 	.byte	0x04, 0x12
        /*00ce*/ 	.short	(.L_35 - .L_34)
	.align		4
.L_34:
        /*00d0*/ 	.word	index@(_ZN10Generators4cuda21Gpt_InitAttentionMaskEPlS1_PiPKliiii)
        /*00d4*/ 	.word	0x00000000


	//----- nvinfo : EIATTR_MIN_STACK_SIZE
	.align		4
.L_35:
        /*00d8*/ 	.byte	0x04, 0x12
        /*00da*/ 	.short	(.L_37 - .L_36)
	.align		4
.L_36:
        /*00dc*/ 	.word	index@(_ZN10Generators4cuda14Gpt_UpdateMaskEPiPKiii)
        /*00e0*/ 	.word	0x00000000


	//----- nvinfo : EIATTR_MIN_STACK_SIZE
	.align		4
.L_37:
        /*00e4*/ 	.byte	0x04, 0x12
        /*00e6*/ 	.short	(.L_39 - .L_38)
	.align		4
.L_38:
        /*00e8*/ 	.word	index@(_ZN10Generators4cuda21Gpt_UpdatePositionIdsEPiii)
        /*00ec*/ 	.word	0x00000000


	//----- nvinfo : EIATTR_MIN_STACK_SIZE
	.align		4
.L_39:
        /*00f0*/ 	.byte	0x04, 0x12
        /*00f2*/ 	.short	(.L_41 - .L_40)
	.align		4
.L_40:
        /*00f4*/ 	.word	index@(_ZN10Generators4cuda21Gpt_InitAttentionMaskEPiS1_S1_PKiiiii)
        /*00f8*/ 	.word	0x00000000
.L_41:


//--------------------- .nv.compat                --------------------------
	.section	.nv.compat,"",@"SHT_CUDA_COMPAT_INFO"
	.align	4
        /*0000*/ 	.byte	0x02, 0x09, 0x00, 0x00, 0x02, 0x02, 0x01, 0x00, 0x02, 0x05, 0x05, 0x00, 0x03, 0x07, 0x01, 0x01
        /*0010*/ 	.byte	0x02, 0x03, 0x00, 0x00, 0x02, 0x06, 0x01, 0x00, 0x04, 0x0b, 0x08, 0x00, 0x09, 0x00, 0x00, 0x00
        /*0020*/ 	.byte	0x00, 0x00, 0x00, 0x00


//--------------------- .nv.info._ZN10Generators4cuda17ConvertFp16ToFp32EPK6__halfPfi --------------------------
	.section	.nv.info._ZN10Generators4cuda17ConvertFp16ToFp32EPK6__halfPfi,"",@"SHT_CUDA_INFO"
	.sectionflags	@""
	.align	4


	//----- nvinfo : EIATTR_CUDA_API_VERSION
	.align		4
        /*0000*/ 	.byte	0x04, 0x37
        /*0002*/ 	.short	(.L_43 - .L_42)
.L_42:
        /*0004*/ 	.word	0x00000082


	//----- nvinfo : EIATTR_KPARAM_INFO
	.align		4
.L_43:
        /*0008*/ 	.byte	0x04, 0x17
        /*000a*/ 	.short	(.L_45 - .L_44)
.L_44:
        /*000c*/ 	.word	0x00000000
        /*0010*/ 	.short	0x0002
        /*0012*/ 	.short	0x0010
        /*0014*/ 	.byte	0x00, 0xf0, 0x11, 0x00


	//----- nvinfo : EIATTR_KPARAM_INFO
	.align		4
.L_45:
        /*0018*/ 	.byte	0x04, 0x17
        /*001a*/ 	.short	(.L_47 - .L_46)
.L_46:
        /*001c*/ 	.word	0x00000000
        /*0020*/ 	.short	0x0001
        /*0022*/ 	.short	0x0008
        /*0024*/ 	.byte	0x00, 0xf5, 0x21, 0x00


	//----- nvinfo : EIATTR_KPARAM_INFO
	.align		4
.L_47:
        /*0028*/ 	.byte	0x04, 0x17
        /*002a*/ 	.short	(.L_49 - .L_48)
.L_48:
        /*002c*/ 	.word	0x00000000
        /*0030*/ 	.short	0x0000
        /*0032*/ 	.short	0x0000
        /*0034*/ 	.byte	0x00, 0xf5, 0x21, 0x00


	//----- nvinfo : EIATTR_SPARSE_MMA_MASK
	.align		4
.L_49:
        /*0038*/ 	.byte	0x03, 0x50
        /*003a*/ 	.short	0x0000


	//----- nvinfo : EIATTR_MAXREG_COUNT
	.align		4
        /*003c*/ 	.byte	0x03, 0x1b
        /*003e*/ 	.short	0x00ff


	//----- nvinfo : EIATTR_MERCURY_ISA_VERSION
	.align		4
        /*0040*/ 	.byte	0x03, 0x5f
        /*0042*/ 	.short	0x0101


	//----- nvinfo : EIATTR_VRC_CTA_INIT_COUNT
	.align		4
        /*0044*/ 	.byte	0x02, 0x4a
	.zero		1
	.zero		1


	//----- nvinfo : EIATTR_EXIT_INSTR_OFFSETS
	.align		4
        /*0048*/ 	.byte	0x04, 0x1c
        /*004a*/ 	.short	(.L_51 - .L_50)


	//   ....[0]....
.L_50:
        /*004c*/ 	.word	0x00000070


	//   ....[1]....
        /*0050*/ 	.word	0x00000100


	//----- nvinfo : EIATTR_CBANK_PARAM_SIZE
	.align		4
.L_51:
        /*0054*/ 	.byte	0x03, 0x19
        /*0056*/ 	.short	0x0014


	//----- nvinfo : EIATTR_PARAM_CBANK
	.align		4
        /*0058*/ 	.byte	0x04, 0x0a
        /*005a*/ 	.short	(.L_53 - .L_52)
	.align		4
.L_52:
        /*005c*/ 	.word	index@(.nv.constant0._ZN10Generators4cuda17ConvertFp16ToFp32EPK6__halfPfi)
        /*0060*/ 	.short	0x0380
        /*0062*/ 	.short	0x0014


	//----- nvinfo : EIATTR_SW_WAR
	.align		4
.L_53:
        /*0064*/ 	.byte	0x04, 0x36
        /*0066*/ 	.short	(.L_55 - .L_54)
.L_54:
        /*0068*/ 	.word	0x00000008
.L_55:


//--------------------- .nv.info._ZN10Generators4cuda14Gpt_UpdateMaskEPlPKlii --------------------------
	.section	.nv.info._ZN10Generators4cuda14Gpt_UpdateMaskEPlPKlii,"",@"SHT_CUDA_INFO"
	.sectionflags	@""
	.align	4


	//----- nvinfo : EIATTR_CUDA_API_VERSION
	.align		4
        /*0000*/ 	.byte	0x04, 0x37
        /*0002*/ 	.short	(.L_57 - .L_56)
.L_56:
        /*0004*/ 	.word	0x00000082


	//----- nvinfo : EIATTR_KPARAM_INFO
	.align		4
.L_57:
        /*0008*/ 	.byte	0x04, 0x17
        /*000a*/ 	.short	(.L_59 - .L_58)
.L_58:
        /*000c*/ 	.word	0x00000000
        /*0010*/ 	.short	0x0003
        /*0012*/ 	.short	0x0014
        /*0014*/ 	.byte	0x00, 0xf0, 0x11, 0x00


	//----- nvinfo : EIATTR_KPARAM_INFO
	.align		4
.L_59:
        /*0018*/ 	.byte	0x04, 0x17
        /*001a*/ 	.short	(.L_61 - .L_60)
.L_60:
        /*001c*/ 	.word	0x00000000
        /*0020*/ 	.short	0x0002
        /*0022*/ 	.short	0x0010
        /*0024*/ 	.byte	0x00, 0xf0, 0x11, 0x00


	//----- nvinfo : EIATTR_KPARAM_INFO
	.align		4
.L_61:
        /*0028*/ 	.byte	0x04, 0x17
        /*002a*/ 	.short	(.L_63 - .L_62)
.L_62:
        /*002c*/ 	.word	0x00000000
        /*0030*/ 	.short	0x0001
        /*0032*/ 	.short	0x0008
        /*0034*/ 	.byte	0x00, 0xf5, 0x21, 0x00


	//----- nvinfo : EIATTR_KPARAM_INFO
	.align		4
.L_63:
        /*0038*/ 	.byte	0x04, 0x17
        /*003a*/ 	.short	(.L_65 - .L_64)
.L_64:
        /*003c*/ 	.word	0x00000000
        /*0040*/ 	.short	0x0000
        /*0042*/ 	.short	0x0000
        /*0044*/ 	.byte	0x00, 0xf5, 0x21, 0x00


	//----- nvinfo : EIATTR_SPARSE_MMA_MASK
	.align		4
.L_65:
        /*0048*/ 	.byte	0x03, 0x50
        /*004a*/ 	.short	0x0000


	//----- nvinfo : EIATTR_MAXREG_COUNT
	.align		4
        /*004c*/ 	.byte	0x03, 0x1b
        /*004e*/ 	.short	0x00ff


	//----- nvinfo : EIATTR_MERCURY_ISA_VERSION
	.align		4
        /*0050*/ 	.byte	0x03, 0x5f
        /*0052*/ 	.short	0x0101


	//----- nvinfo : EIATTR_VRC_CTA_INIT_COUNT
	.align		4
        /*0054*/ 	.byte	0x02, 0x4a
	.zero		1
	.zero		1


	//----- nvinfo : EIATTR_EXIT_INSTR_OFFSETS
	.align		4
        /*0058*/ 	.byte	0x04, 0x1c
        /*005a*/ 	.short	(.L_67 - .L_66)


	//   ....[0]....
.L_66:
        /*005c*/ 	.word	0x00000030


	//   ....[1]....
        /*0060*/ 	.word	0x00000a30


	//   ....[2]....
        /*0064*/ 	.word	0x00000c30


	//   ....[3]....
        /*0068*/ 	.word	0x00000d50


	//   ....[4]....
        /*006c*/ 	.word	0x00000e30


	//   ....[5]....
        /*0070*/ 	.word	0x00000ea0


	//----- nvinfo : EIATTR_CBANK_PARAM_SIZE
	.align		4
.L_67:
        /*0074*/ 	.byte	0x03, 0x19
        /*0076*/ 	.short	0x0018


	//----- nvinfo : EIATTR_PARAM_CBANK
	.align		4
        /*0078*/ 	.byte	0x04, 0x0a
        /*007a*/ 	.short	(.L_69 - .L_68)
	.align		4
.L_68:
        /*007c*/ 	.word	index@(.nv.constant0._ZN10Generators4cuda14Gpt_UpdateMaskEPlPKlii)
        /*0080*/ 	.short	0x0380
        /*0082*/ 	.short	0x0018


	//----- nvinfo : EIATTR_SW_WAR
	.align		4
.L_69:
        /*0084*/ 	.byte	0x04, 0x36
        /*0086*/ 	.short	(.L_71 - .L_70)
.L_70:
        /*0088*/ 	.word	0x00000008
.L_71:


//--------------------- .nv.info._ZN10Generators4cuda21Gpt_UpdatePositionIdsEPlii --------------------------
	.section	.nv.info._ZN10Generators4cuda21Gpt_UpdatePositionIdsEPlii,"",@"SHT_CUDA_INFO"
	.sectionflags	@""
	.align	4


	//----- nvinfo : EIATTR_CUDA_API_VERSION
	.align		4
        /*0000*/ 	.byte	0x04, 0x37
        /*0002*/ 	.short	(.L_73 - .L_72)
.L_72:
        /*0004*/ 	.word	0x00000082


	//----- nvinfo : EIATTR_KPARAM_INFO
	.align		4
.L_73:
        /*0008*/ 	.byte	0x04, 0x17
        /*000a*/ 	.short	(.L_75 - .L_74)
.L_74:
        /*000c*/ 	.word	0x00000000
        /*0010*/ 	.short	0x0002
        /*0012*/ 	.short	0x000c
        /*0014*/ 	.byte	0x00, 0xf0, 0x11, 0x00


	//----- nvinfo : EIATTR_KPARAM_INFO
	.align		4
.L_75:
        /*0018*/ 	.byte	0x04, 0x17
        /*001a*/ 	.short	(.L_77 - .L_76)
.L_76:
        /*001c*/ 	.word	0x00000000
        /*0020*/ 	.short	0x0001
        /*0022*/ 	.short	0x0008
        /*0024*/ 	.byte	0x00, 0xf0, 0x11, 0x00


	//----- nvinfo : EIATTR_KPARAM_INFO
	.align		4
.L_77:
        /*0028*/ 	.byte	0x04, 0x17
        /*002a*/ 	.short	(.L_79 - .L_78)
.L_78:
        /*002c*/ 	.word	0x00000000
        /*0030*/ 	.short	0x0000
        /*0032*/ 	.short	0x0000
        /*0034*/ 	.byte	0x00, 0xf5, 0x21, 0x00


	//----- nvinfo : EIATTR_SPARSE_MMA_MASK
	.align		4
.L_79:
        /*0038*/ 	.byte	0x03, 0x50
        /*003a*/ 	.short	0x0000


	//----- nvinfo : EIATTR_MAXREG_COUNT
	.align		4
        /*003c*/ 	.byte	0x03, 0x1b
        /*003e*/ 	.short	0x00ff


	//----- nvinfo : EIATTR_MERCURY_ISA_VERSION
	.align		4
        /*0040*/ 	.byte	0x03, 0x5f
        /*0042*/ 	.short	0x0101


	//----- nvinfo : EIATTR_VRC_CTA_INIT_COUNT
	.align		4
        /*0044*/ 	.byte	0x02, 0x4a
	.zero		1
	.zero		1


	//----- nvinfo : EIATTR_EXIT_INSTR_OFFSETS
	.align		4
        /*0048*/ 	.byte	0x04, 0x1c
        /*004a*/ 	.short	(.L_81 - .L_80)


	//   ....[0]....
.L_80:
        /*004c*/ 	.word	0x00000030


	//   ....[1]....
        /*0050*/ 	.word	0x000002d0


	//   ....[2]....
        /*0054*/ 	.word	0x000003d0


	//   ....[3]....
        /*0058*/ 	.word	0x00000490


	//   ....[4]....
        /*005c*/ 	.word	0x00000530


	//----- nvinfo : EIATTR_CBANK_PARAM_SIZE
	.align		4
.L_81:
        /*0060*/ 	.byte	0x03, 0x19
        /*0062*/ 	.short	0x0010


	//----- nvinfo : EIATTR_PARAM_CBANK
	.align		4
        /*0064*/ 	.byte	0x04, 0x0a
        /*0066*/ 	.short	(.L_83 - .L_82)
	.align		4
.L_82:
        /*0068*/ 	.word	index@(.nv.constant0._ZN10Generators4cuda21Gpt_UpdatePositionIdsEPlii)
        /*006c*/ 	.short	0x0380
        /*006e*/ 	.short	0x0010


	//----- nvinfo : EIATTR_SW_WAR
	.align		4
.L_83:
        /*0070*/ 	.byte	0x04, 0x36
        /*0072*/ 	.short	(.L_85 - .L_84)
.L_84:
        /*0074*/ 	.word	0x00000008
.L_85:


//--------------------- .nv.info._ZN10Generators4cuda21Gpt_InitAttentionMaskEPlS1_PiPKliiii --------------------------
	.section	.nv.info._ZN10Generators4cuda21Gpt_InitAttentionMaskEPlS1_PiPKliiii,"",@"SHT_CUDA_INFO"
	.sectionflags	@""
	.align	4


	//----- nvinfo : EIATTR_CUDA_API_VERSION
	.align		4
        /*0000*/ 	.byte	0x04, 0x37
        /*0002*/ 	.short	(.L_87 - .L_86)
.L_86:
        /*0004*/ 	.word	0x00000082


	//----- nvinfo : EIATTR_KPARAM_INFO
	.align		4
.L_87:
        /*0008*/ 	.byte	0x04, 0x17
        /*000a*/ 	.short	(.L_89 - .L_88)
.L_88:
        /*000c*/ 	.word	0x00000000
        /*0010*/ 	.short	0x0007
        /*0012*/ 	.short	0x002c
        /*0014*/ 	.byte	0x00, 0xf0, 0x11, 0x00


	//----- nvinfo : EIATTR_KPARAM_INFO
	.align		4
.L_89:
        /*0018*/ 	.byte	0x04, 0x17
        /*001a*/ 	.short	(.L_91 - .L_90)
.L_90:
        /*001c*/ 	.word	0x00000000
        /*0020*/ 	.short	0x0006
        /*0022*/ 	.short	0x0028
        /*0024*/ 	.byte	0x00, 0xf0, 0x11, 0x00


	//----- nvinfo : EIATTR_KPARAM_INFO
	.align		4
.L_91:
        /*0028*/ 	.byte	0x04, 0x17
        /*002a*/ 	.short	(.L_93 - .L_92)
.L_92:
        /*002c*/ 	.word	0x00000000
        /*0030*/ 	.short	0x0005
        /*0032*/ 	.short	0x0024
        /*0034*/ 	.byte	0x00, 0xf0, 0x11, 0x00


	//----- nvinfo : EIATTR_KPARAM_INFO
	.align		4
.L_93:
        /*0038*/ 	.byte	0x04, 0x17
        /*003a*/ 	.short	(.L_95 - .L_94)
.L_94:
        /*003c*/ 	.word	0x00000000
        /*0040*/ 	.short	0x0004
        /*0042*/ 	.short	0x0020
        /*0044*/ 	.byte	0x00, 0xf0, 0x11, 0x00


	//----- nvinfo : EIATTR_KPARAM_INFO
	.align		4
.L_95:
        /*0048*/ 	.byte	0x04, 0x17
        /*004a*/ 	.short	(.L_97 - .L_96)
.L_96:
        /*004c*/ 	.word	0x00000000
        /*0050*/ 	.short	0x0003
        /*0052*/ 	.short	0x0018
        /*0054*/ 	.byte	0x00, 0xf5, 0x21, 0x00


	//----- nvinfo : EIATTR_KPARAM_INFO
	.align		4
.L_97:
        /*0058*/ 	.byte	0x04, 0x17
        /*005a*/ 	.short	(.L_99 - .L_98)
.L_98:
        /*005c*/ 	.word	0x00000000
        /*0060*/ 	.short	0x0002
        /*0062*/ 	.short	0x0010
        /*0064*/ 	.byte	0x00, 0xf5, 0x21, 0x00


	//----- nvinfo : EIATTR_KPARAM_INFO
	.align		4
.L_99:
        /*0068*/ 	.byte	0x04, 0x17
        /*006a*/ 	.short	(.L_101 - .L_100)
.L_100:
        /*006c*/ 	.word	0x00000000
        /*0070*/ 	.short	0x0001
        /*0072*/ 	.short	0x0008
        /*0074*/ 	.byte	0x00, 0xf5, 0x21, 0x00


	//----- nvinfo : EIATTR_KPARAM_INFO
	.align		4
.L_101:
        /*0078*/ 	.byte	0x04, 0x17
        /*007a*/ 	.short	(.L_103 - .L_102)
.L_102:
        /*007c*/ 	.word	0x00000000
        /*0080*/ 	.short	0x0000
        /*0082*/ 	.short	0x0000
        /*0084*/ 	.byte	0x00, 0xf5, 0x21, 0x00


	//----- nvinfo : EIATTR_SPARSE_MMA_MASK
	.align		4
.L_103:
        /*0088*/ 	.byte	0x03, 0x50
        /*008a*/ 	.short	0x0000


	//----- nvinfo : EIATTR_MAXREG_COUNT
	.align		4
        /*008c*/ 	.byte	0x03, 0x1b
        /*008e*/ 	.short	0x00ff


	//----- nvinfo : EIATTR_MERCURY_ISA_VERSION
	.align		4
        /*0090*/ 	.byte	0x03, 0x5f
        /*0092*/ 	.short	0x0101


	//----- nvinfo : EIATTR_VRC_CTA_INIT_COUNT
	.align		4
        /*0094*/ 	.byte	0x02, 0x4a
	.zero		1
	.zero		1


	//----- nvinfo : EIATTR_EXIT_INSTR_OFFSETS
	.align		4
        /*0098*/ 	.byte	0x04, 0x1c
        /*009a*/ 	.short	(.L_105 - .L_104)


	//   ....[0]....
.L_104:
        /*009c*/ 	.word	0x00000030


	//   ....[1]....
        /*00a0*/ 	.word	0x000017b0


	//   ....[2]....
        /*00a4*/ 	.word	0x000032e0


	//   ....[3]....
        /*00a8*/ 	.word	0x00003c80


	//   ....[4]....
        /*00ac*/ 	.word	0x00004a10


	//   ....[5]....
        /*00b0*/ 	.word	0x00004a50


	//   ....[6]....
        /*00b4*/ 	.word	0x00004e80


	//----- nvinfo : EIATTR_CBANK_PARAM_SIZE
	.align		4
.L_105:
        /*00b8*/ 	.byte	0x03, 0x19
        /*00ba*/ 	.short	0x0030


	//----- nvinfo : EIATTR_PARAM_CBANK
	.align		4
        /*00bc*/ 	.byte	0x04, 0x0a
        /*00be*/ 	.short	(.L_107 - .L_106)
	.align		4
.L_106:
        /*00c0*/ 	.word	index@(.nv.constant0._ZN10Generators4cuda21Gpt_InitAttentionMaskEPlS1_PiPKliiii)
        /*00c4*/ 	.short	0x0380
        /*00c6*/ 	.short	0x0030


	//----- nvinfo : EIATTR_SW_WAR
	.align		4
.L_107:
        /*00c8*/ 	.byte	0x04, 0x36
        /*00ca*/ 	.short	(.L_109 - .L_108)
.L_108:
        /*00cc*/ 	.word	0x00000008
.L_109:


//--------------------- .nv.info._ZN10Generators4cuda14Gpt_UpdateMaskEPiPKiii --------------------------
	.section	.nv.info._ZN10Generators4cuda14Gpt_UpdateMaskEPiPKiii,"",@"SHT_CUDA_INFO"
	.sectionflags	@""
	.align	4


	//----- nvinfo : EIATTR_CUDA_API_VERSION
	.align		4
        /*0000*/ 	.byte	0x04, 0x37
        /*0002*/ 	.short	(.L_111 - .L_110)
.L_110:
        /*0004*/ 	.word	0x00000082


	//----- nvinfo : EIATTR_KPARAM_INFO
	.align		4
.L_111:
        /*0008*/ 	.byte	0x04, 0x17
        /*000a*/ 	.short	(.L_113 - .L_112)
.L_112:
        /*000c*/ 	.word	0x00000000
        /*0010*/ 	.short	0x0003
        /*0012*/ 	.short	0x0014
        /*0014*/ 	.byte	0x00, 0xf0, 0x11, 0x00


	//----- nvinfo : EIATTR_KPARAM_INFO
	.align		4
.L_113:
        /*0018*/ 	.byte	0x04, 0x17
        /*001a*/ 	.short	(.L_115 - .L_114)
.L_114:
        /*001c*/ 	.word	0x00000000
        /*0020*/ 	.short	0x0002
        /*0022*/ 	.short	0x0010
        /*0024*/ 	.byte	0x00, 0xf0, 0x11, 0x00


	//----- nvinfo : EIATTR_KPARAM_INFO
	.align		4
.L_115:
        /*0028*/ 	.byte	0x04, 0x17
        /*002a*/ 	.short	(.L_117 - .L_116)
.L_116:
        /*002c*/ 	.word	0x00000000
        /*0030*/ 	.short	0x0001
        /*0032*/ 	.short	0x0008
        /*0034*/ 	.byte	0x00, 0xf5, 0x21, 0x00


	//----- nvinfo : EIATTR_KPARAM_INFO
	.align		4
.L_117:
        /*0038*/ 	.byte	0x04, 0x17
        /*003a*/ 	.short	(.L_119 - .L_118)
.L_118:
        /*003c*/ 	.word	0x00000000
        /*0040*/ 	.short	0x0000
        /*0042*/ 	.short	0x0000
        /*0044*/ 	.byte	0x00, 0xf5, 0x21, 0x00


	//----- nvinfo : EIATTR_SPARSE_MMA_MASK
	.align		4
.L_119:
        /*0048*/ 	.byte	0x03, 0x50
        /*004a*/ 	.short	0x0000


	//----- nvinfo : EIATTR_MAXREG_COUNT
	.align		4
        /*004c*/ 	.byte	0x03, 0x1b
        /*004e*/ 	.short	0x00ff


	//----- nvinfo : EIATTR_MERCURY_ISA_VERSION
	.align		4
        /*0050*/ 	.byte	0x03, 0x5f
        /*0052*/ 	.short	0x0101


	//----- nvinfo : EIATTR_VRC_CTA_INIT_COUNT
	.align		4
        /*0054*/ 	.byte	0x02, 0x4a
	.zero		1
	.zero		1


	//----- nvinfo : EIATTR_EXIT_INSTR_OFFSETS
	.align		4
        /*0058*/ 	.byte	0x04, 0x1c
        /*005a*/ 	.short	(.L_121 - .L_120)


	//   ....[0]....
.L_120:
        /*005c*/ 	.word	0x00000030


	//   ....[1]....
        /*0060*/ 	.word	0x00000a20


	//   ....[2]....
        /*0064*/ 	.word	0x00000c10


	//   ....[3]....
        /*0068*/ 	.word	0x00000d20


	//   ....[4]....
        /*006c*/ 	.word	0x00000df0


	//   ....[5]....
        /*0070*/ 	.word	0x00000e50


	//----- nvinfo : EIATTR_CBANK_PARAM_SIZE
	.align		4
.L_121:
        /*0074*/ 	.byte	0x03, 0x19
        /*0076*/ 	.short	0x0018


	//----- nvinfo : EIATTR_PARAM_CBANK
	.align		4
        /*0078*/ 	.byte	0x04, 0x0a
        /*007a*/ 	.short	(.L_123 - .L_122)
	.align		4
.L_122:
        /*007c*/ 	.word	index@(.nv.constant0._ZN10Generators4cuda14Gpt_UpdateMaskEPiPKiii)
        /*0080*/ 	.short	0x0380
        /*0082*/ 	.short	0x0018


	//----- nvinfo : EIATTR_SW_WAR
	.align		4
.L_123:
        /*0084*/ 	.byte	0x04, 0x36
        /*0086*/ 	.short	(.L_125 - .L_124)
.L_124:
        /*0088*/ 	.word	0x00000008
.L_125:


//--------------------- .nv.info._ZN10Generators4cuda21Gpt_UpdatePositionIdsEPiii --------------------------
	.section	.nv.info._ZN10Generators4cuda21Gpt_UpdatePositionIdsEPiii,"",@"SHT_CUDA_INFO"
	.sectionflags	@""
	.align	4


	//----- nvinfo : EIATTR_CUDA_API_VERSION
	.align		4
        /*0000*/ 	.byte	0x04, 0x37
        /*0002*/ 	.short	(.L_127 - .L_126)
.L_126:
        /*0004*/ 	.word	0x00000082


	//----- nvinfo : EIATTR_KPARAM_INFO
	.align		4
.L_127:
        /*0008*/ 	.byte	0x04, 0x17
        /*000a*/ 	.short	(.L_129 - .L_128)
.L_128:
        /*000c*/ 	.word	0x00000000
        /*0010*/ 	.short	0x0002
        /*0012*/ 	.short	0x000c
        /*0014*/ 	.byte	0x00, 0xf0, 0x11, 0x00


	//----- nvinfo : EIATTR_KPARAM_INFO
	.align		4
.L_129:
        /*0018*/ 	.byte	0x04, 0x17
        /*001a*/ 	.short	(.L_131 - .L_130)
.L_130:
        /*001c*/ 	.word	0x00000000
        /*0020*/ 	.short	0x0001
        /*0022*/ 	.short	0x0008
        /*0024*/ 	.byte	0x00, 0xf0, 0x11, 0x00


	//----- nvinfo : EIATTR_KPARAM_INFO
	.align		4
.L_131:
        /*0028*/ 	.byte	0x04, 0x17
        /*002a*/ 	.short	(.L_133 - .L_132)
.L_132:
        /*002c*/ 	.word	0x00000000
        /*0030*/ 	.short	0x0000
        /*0032*/ 	.short	0x0000
        /*0034*/ 	.byte	0x00, 0xf5, 0x21, 0x00


	//----- nvinfo : EIATTR_SPARSE_MMA_MASK
	.align		4
.L_133:
        /*0038*/ 	.byte	0x03, 0x50
        /*003a*/ 	.short	0x0000


	//----- nvinfo : EIATTR_MAXREG_COUNT
	.align		4
        /*003c*/ 	.byte	0x03, 0x1b
        /*003e*/ 	.short	0x00ff


	//----- nvinfo : EIATTR_MERCURY_ISA_VERSION
	.align		4
        /*0040*/ 	.byte	0x03, 0x5f
        /*0042*/ 	.short	0x0101


	//----- nvinfo : EIATTR_VRC_CTA_INIT_COUNT
	.align		4
        /*0044*/ 	.byte	0x02, 0x4a
	.zero		1
	.zero		1


	//----- nvinfo : EIATTR_EXIT_INSTR_OFFSETS
	.align		4
        /*0048*/ 	.byte	0x04, 0x1c
        /*004a*/ 	.short	(.L_135 - .L_134)


	//   ....[0]....
.L_134:
        /*004c*/ 	.word	0x00000030


	//   ....[1]....
        /*0050*/ 	.word	0x000002a0


	//   ....[2]....
        /*0054*/ 	.word	0x000003a0


	//   ....[3]....
        /*0058*/ 	.word	0x00000460


	//   ....[4]....
        /*005c*/ 	.word	0x00000500


	//----- nvinfo : EIATTR_CBANK_PARAM_SIZE
	.align		4
.L_135:
        /*0060*/ 	.byte	0x03, 0x19
        /*0062*/ 	.short	0x0010


	//----- nvinfo : EIATTR_PARAM_CBANK
	.align		4
        /*0064*/ 	.byte	0x04, 0x0a
        /*0066*/ 	.short	(.L_137 - .L_136)
	.align		4
.L_136:
        /*0068*/ 	.word	index@(.nv.constant0._ZN10Generators4cuda21Gpt_UpdatePositionIdsEPiii)
        /*006c*/ 	.short	0x0380
        /*006e*/ 	.short	0x0010


	//----- nvinfo : EIATTR_SW_WAR
	.align		4
.L_137:
        /*0070*/ 	.byte	0x04, 0x36
        /*0072*/ 	.short	(.L_139 - .L_138)
.L_138:
        /*0074*/ 	.word	0x00000008
.L_139:


//--------------------- .nv.info._ZN10Generators4cuda21Gpt_InitAttentionMaskEPiS1_S1_PKiiiii --------------------------
	.section	.nv.info._ZN10Generators4cuda21Gpt_InitAttentionMaskEPiS1_S1_PKiiiii,"",@"SHT_CUDA_INFO"
	.sectionflags	@""
	.align	4


	//----- nvinfo : EIATTR_CUDA_API_VERSION
	.align		4
        /*0000*/ 	.byte	0x04, 0x37
        /*0002*/ 	.short	(.L_141 - .L_140)
.L_140:
        /*0004*/ 	.word	0x00000082


	//----- nvinfo : EIATTR_KPARAM_INFO
	.align		4
.L_141:
        /*0008*/ 	.byte	0x04, 0x17
        /*000a*/ 	.short	(.L_143 - .L_142)
.L_142:
        /*000c*/ 	.word	0x00000000
        /*0010*/ 	.short	0x0007
        /*0012*/ 	.short	0x002c
        /*0014*/ 	.byte	0x00, 0xf0, 0x11, 0x00


	//----- nvinfo : EIATTR_KPARAM_INFO
	.align		4
.L_143:
        /*0018*/ 	.byte	0x04, 0x17
        /*001a*/ 	.short	(.L_145 - .L_144)
.L_144:
        /*001c*/ 	.word	0x00000000
        /*0020*/ 	.short	0x0006
        /*0022*/ 	.short	0x0028
        /*0024*/ 	.byte	0x00, 0xf0, 0x11, 0x00


	//----- nvinfo : EIATTR_KPARAM_INFO
	.align		4
.L_145:
        /*0028*/ 	.byte	0x04, 0x17
        /*002a*/ 	.short	(.L_147 - .L_146)
.L_146:
        /*002c*/ 	.word	0x00000000
        /*0030*/ 	.short	0x0005
        /*0032*/ 	.short	0x0024
        /*0034*/ 	.byte	0x00, 0xf0, 0x11, 0x00


	//----- nvinfo : EIATTR_KPARAM_INFO
	.align		4
.L_147:
        /*0038*/ 	.byte	0x04, 0x17
        /*003a*/ 	.short	(.L_149 - .L_148)
.L_148:
        /*003c*/ 	.word	0x00000000
        /*0040*/ 	.short	0x0004
        /*0042*/ 	.short	0x0020
        /*0044*/ 	.byte	0x00, 0xf0, 0x11, 0x00


	//----- nvinfo : EIATTR_KPARAM_INFO
	.align		4
.L_149:
        /*0048*/ 	.byte	0x04, 0x17
        /*004a*/ 	.short	(.L_151 - .L_150)
.L_150:
        /*004c*/ 	.word	0x00000000
        /*0050*/ 	.short	0x0003
        /*0052*/ 	.short	0x0018
        /*0054*/ 	.byte	0x00, 0xf5, 0x21, 0x00


	//----- nvinfo : EIATTR_KPARAM_INFO
	.align		4
.L_151:
        /*0058*/ 	.byte	0x04, 0x17
        /*005a*/ 	.short	(.L_153 - .L_152)
.L_152:
        /*005c*/ 	.word	0x00000000
        /*0060*/ 	.short	0x0002
        /*0062*/ 	.short	0x0010
        /*0064*/ 	.byte	0x00, 0xf5, 0x21, 0x00


	//----- nvinfo : EIATTR_KPARAM_INFO
	.align		4
.L_153:
        /*0068*/ 	.byte	0x04, 0x17
        /*006a*/ 	.short	(.L_155 - .L_154)
.L_154:
        /*006c*/ 	.word	0x00000000
        /*0070*/ 	.short	0x0001
        /*0072*/ 	.short	0x0008
        /*0074*/ 	.byte	0x00, 0xf5, 0x21, 0x00


	//----- nvinfo : EIATTR_KPARAM_INFO
	.align		4
.L_155:
        /*0078*/ 	.byte	0x04, 0x17
        /*007a*/ 	.short	(.L_157 - .L_156)
.L_156:
        /*007c*/ 	.word	0x00000000
        /*0080*/ 	.short	0x0000
        /*0082*/ 	.short	0x0000
        /*0084*/ 	.byte	0x00, 0xf5, 0x21, 0x00


	//----- nvinfo : EIATTR_SPARSE_MMA_MASK
	.align		4
.L_157:
        /*0088*/ 	.byte	0x03, 0x50
        /*008a*/ 	.short	0x0000


	//----- nvinfo : EIATTR_MAXREG_COUNT
	.align		4
        /*008c*/ 	.byte	0x03, 0x1b
        /*008e*/ 	.short	0x00ff


	//----- nvinfo : EIATTR_MERCURY_ISA_VERSION
	.align		4
        /*0090*/ 	.byte	0x03, 0x5f
        /*0092*/ 	.short	0x0101


	//----- nvinfo : EIATTR_VRC_CTA_INIT_COUNT
	.align		4
        /*0094*/ 	.byte	0x02, 0x4a
	.zero		1
	.zero		1


	//----- nvinfo : EIATTR_EXIT_INSTR_OFFSETS
	.align		4
        /*0098*/ 	.byte	0x04, 0x1c
        /*009a*/ 	.short	(.L_159 - .L_158)


	//   ....[0]....
.L_158:
        /*009c*/ 	.word	0x00000030


	//   ....[1]....
        /*00a0*/ 	.word	0x00001020


	//   ....[2]....
        /*00a4*/ 	.word	0x00002340


	//   ....[3]....
        /*00a8*/ 	.word	0x00002ac0


	//   ....[4]....
        /*00ac*/ 	.word	0x00003690


	//   ....[5]....
        /*00b0*/ 	.word	0x000036d0


	//   ....[6]....
        /*00b4*/ 	.word	0x00003b00


	//----- nvinfo : EIATTR_CBANK_PARAM_SIZE
	.align		4
.L_159:
        /*00b8*/ 	.byte	0x03, 0x19
        /*00ba*/ 	.short	0x0030


	//----- nvinfo : EIATTR_PARAM_CBANK
	.align		4
        /*00bc*/ 	.byte	0x04, 0x0a
        /*00be*/ 	.short	(.L_161 - .L_160)
	.align		4
.L_160:
        /*00c0*/ 	.word	index@(.nv.constant0._ZN10Generators4cuda21Gpt_InitAttentionMaskEPiS1_S1_PKiiiii)
        /*00c4*/ 	.short	0x0380
        /*00c6*/ 	.short	0x0030


	//----- nvinfo : EIATTR_SW_WAR
	.align		4
.L_161:
        /*00c8*/ 	.byte	0x04, 0x36
        /*00ca*/ 	.short	(.L_163 - .L_162)
.L_162:
        /*00cc*/ 	.word	0x00000008
.L_163:


//--------------------- .nv.callgraph             --------------------------
	.section	.nv.callgraph,"",@"SHT_CUDA_CALLGRAPH"
	.align	4
	.sectionentsize	8
	.align		4
        /*0000*/ 	.word	0x00000000
	.align		4
        /*0004*/ 	.word	0xffffffff
	.align		4
        /*0008*/ 	.word	0x00000000
	.align		4
        /*000c*/ 	.word	0xfffffffe
	.align		4
        /*0010*/ 	.word	0x00000000
	.align		4
        /*0014*/ 	.word	0xfffffffd
	.align		4
        /*0018*/ 	.word	0x00000000
	.align		4
        /*001c*/ 	.word	0xfffffffc


//--------------------- .text._ZN10Generators4cuda17ConvertFp16ToFp32EPK6__halfPfi --------------------------
	.section	.text._ZN10Generators4cuda17ConvertFp16ToFp32EPK6__halfPfi,"ax",@progbits
	.align	128
        .global         _ZN10Generators4cuda17ConvertFp16ToFp32EPK6__halfPfi
        .type           _ZN10Generators4cuda17ConvertFp16ToFp32EPK6__halfPfi,@function
        .size           _ZN10Generators4cuda17ConvertFp16ToFp32EPK6__halfPfi,(.L_x_137 - _ZN10Generators4cuda17ConvertFp16ToFp32EPK6__halfPfi)
        .other          _ZN10Generators4cuda17ConvertFp16ToFp32EPK6__halfPfi,@"STO_CUDA_ENTRY STV_DEFAULT"
_ZN10Generators4cuda17ConvertFp16ToFp32EPK6__halfPfi:
.text._ZN10Generators4cuda17ConvertFp16ToFp32EPK6__halfPfi:
[----:B------:R-:W-:Y:S01]  /*0000*/  LDC R1, c[0x0][0x37c] ;  /* 0x0000df00ff017b82 */ /* 0x000fe20000000800 */
[----:B------:R-:W0:Y:S07]  /*0010*/  S2R R7, SR_TID.X ;  /* 0x0000000000077919 */ /* 0x000e2e0000002100 */
[----:B------:R-:W0:Y:S01]  /*0020*/  S2UR UR4, SR_CTAID.X ;  /* 0x00000000000479c3 */ /* 0x000e220000002500 */
[----:B------:R-:W1:Y:S07]  /*0030*/  LDCU UR5, c[0x0][0x390] ;  /* 0x00007200ff0577ac */ /* 0x000e6e0008000800 */
[----:B------:R-:W0:Y:S02]  /*0040*/  LDC R0, c[0x0][0x360] ;  /* 0x0000d800ff007b82 */ /* 0x000e240000000800 */
[----:B0-----:R-:W-:-:S05]  /*0050*/  IMAD R7, R0, UR4, R7 ;  /* 0x0000000400077c24 */ /* 0x001fca000f8e0207 */
[----:B-1----:R-:W-:-:S13]  /*0060*/  ISETP.GE.AND P0, PT, R7, UR5, PT ;  /* 0x0000000507007c0c */ /* 0x002fda000bf06270 */
[----:B------:R-:W-:Y:S05]  /*0070*/  @P0 EXIT ;  /* 0x000000000000094d */ /* 0x000fea0003800000 */
[----:B------:R-:W0:Y:S01]  /*0080*/  LDC.64 R2, c[0x0][0x380] ;  /* 0x0000e000ff027b82 */ /* 0x000e220000000a00 */
[----:B------:R-:W1:Y:S07]  /*0090*/  LDCU.64 UR4, c[0x0][0x358] ;  /* 0x00006b00ff0477ac */ /* 0x000e6e0008000a00 */
[----:B------:R-:W2:Y:S01]  /*00a0*/  LDC.64 R4, c[0x0][0x388] ;  /* 0x0000e200ff047b82 */ /* 0x000ea20000000a00 */
[----:B0-----:R-:W-:-:S06]  /*00b0*/  IMAD.WIDE R2, R7, 0x2, R2 ;  /* 0x0000000207027825 */ /* 0x001fcc00078e0202 */
[----:B-1----:R-:W3:Y:S01]  /*00c0*/  LDG.E.U16 R2, desc[UR4][R2.64] ;  /* 0x0000000402027981 */ /* 0x002ee2000c1e1500 */
[----:B--2---:R-:W-:-:S04]  /*00d0*/  IMAD.WIDE R4, R7, 0x4, R4 ;  /* 0x0000000407047825 */ /* 0x004fc800078e0204 */
[----:B---3--:R-:W-:-:S05]  /*00e0*/  HADD2.F32 R7, -RZ, R2.H0_H0 ;  /* 0x20000002ff077230 */ /* 0x008fca0000004100 */
[----:B------:R-:W-:Y:S01]  /*00f0*/  STG.E desc[UR4][R4.64], R7 ;  /* 0x0000000704007986 */ /* 0x000fe2000c101904 */
[----:B------:R-:W-:Y:S05]  /*0100*/  EXIT ;  /* 0x000000000000794d */ /* 0x000fea0003800000 */
.L_x_0:
[----:B------:R-:W-:-:S00]  /*0110*/  BRA `(.L_x_0) ;  /* 0xfffffffc00fc7947 */ /* 0x000fc0000383ffff */
[----:B------:R-:W-:-:S00]  /*0120*/  NOP ;  /* 0x0000000000007918 */ /* 0x000fc00000000000 */
        /* <DEDUP_REMOVED lines=13> */
.L_x_137:


//--------------------- .text._ZN10Generators4cuda14Gpt_UpdateMaskEPlPKlii --------------------------
	.section	.text._ZN10Generators4cuda14Gpt_UpdateMaskEPlPKlii,"ax",@progbits
	.align	128
        .global         _ZN10Generators4cuda14Gpt_UpdateMaskEPlPKlii
        .type           _ZN10Generators4cuda14Gpt_UpdateMaskEPlPKlii,@function
        .size           _ZN10Generators4cuda14Gpt_UpdateMaskEPlPKlii,(.L_x_138 - _ZN10Generators4cuda14Gpt_UpdateMaskEPlPKlii)
        .other          _ZN10Generators4cuda14Gpt_UpdateMaskEPlPKlii,@"STO_CUDA_ENTRY STV_DEFAULT"
_ZN10Generators4cuda14Gpt_UpdateMaskEPlPKlii:
.text._ZN10Generators4cuda14Gpt_UpdateMaskEPlPKlii:
[----:B------:R-:W-:Y:S08]  /*0000*/  LDC R1, c[0x0][0x37c] ;  /* 0x0000df00ff017b82 */ /* 0x000ff00000000800 */
[----:B------:R-:W0:Y:S02]  /*0010*/  LDC R2, c[0x0][0x390] ;  /* 0x0000e400ff027b82 */ /* 0x000e240000000800 */
[----:B0-----:R-:W-:-:S13]  /*0020*/  ISETP.GE.AND P0, PT, R2, 0x1, PT ;  /* 0x000000010200780c */ /* 0x001fda0003f06270 */
[----:B------:R-:W-:Y:S05]  /*0030*/  @!P0 EXIT ;  /* 0x000000000000894d */ /* 0x000fea0003800000 */
[----:B------:R-:W0:Y:S01]  /*0040*/  LDC R3, c[0x0][0x394] ;  /* 0x0000e500ff037b82 */ /* 0x000e220000000800 */
[----:B------:R-:W1:Y:S01]  /*0050*/  LDCU.64 UR8, c[0x0][0x358] ;  /* 0x00006b00ff0877ac */ /* 0x000e620008000a00 */
[C---:B0-----:R-:W-:Y:S01]  /*0060*/  ISETP.GE.AND P0, PT, R3.reuse, 0x2, PT ;  /* 0x000000020300780c */ /* 0x041fe20003f06270 */
[----:B------:R-:W-:-:S12]  /*0070*/  VIADD R0, R3, 0xffffffff ;  /* 0xffffffff03007836 */ /* 0x000fd80000000000 */
[----:B-1----:R-:W-:Y:S05]  /*0080*/  @!P0 BRA `(.L_x_1) ;  /* 0x0000000800708947 */ /* 0x002fea0003800000 */
[----:B------:R-:W0:Y:S01]  /*0090*/  LDCU.64 UR6, c[0x0][0x388] ;  /* 0x00007100ff0677ac */ /* 0x000e220008000a00 */
[C---:B------:R-:W-:Y:S01]  /*00a0*/  IADD3 R13, PT, PT, R3.reuse, 0xf, RZ ;  /* 0x0000000f030d7810 */ /* 0x040fe20007ffe0ff */
[C---:B------:R-:W-:Y:S02]  /*00b0*/  VIADD R4, R3.reuse, 0x7 ;  /* 0x0000000703047836 */ /* 0x040fe40000000000 */
[----:B------:R-:W-:Y:S01]  /*00c0*/  VIADD R3, R3, 0xfffffffe ;  /* 0xfffffffe03037836 */ /* 0x000fe20000000000 */
[----:B------:R-:W-:Y:S01]  /*00d0*/  LOP3.LUT R2, R13, 0xf, RZ, 0xc0, !PT ;  /* 0x0000000f0d027812 */ /* 0x000fe200078ec0ff */
[----:B------:R-:W-:Y:S01]  /*00e0*/  UMOV UR4, URZ ;  /* 0x000000ff00047c82 */ /* 0x000fe20008000000 */
[----:B------:R-:W-:Y:S02]  /*00f0*/  LOP3.LUT R5, R4, 0x7, RZ, 0xc0, !PT ;  /* 0x0000000704057812 */ /* 0x000fe400078ec0ff */
[----:B------:R-:W-:Y:S02]  /*0100*/  IADD3 R2, PT, PT, R2, -0x1, RZ ;  /* 0xffffffff02027810 */ /* 0x000fe40007ffe0ff */
[----:B------:R-:W-:Y:S01]  /*0110*/  ISETP.GE.U32.AND P0, PT, R3, 0xf, PT ;  /* 0x0000000f0300780c */ /* 0x000fe20003f06070 */
[----:B------:R-:W-:Y:S01]  /*0120*/  VIADD R5, R5, 0xffffffff ;  /* 0xffffffff05057836 */ /* 0x000fe20000000000 */
[----:B------:R-:W-:-:S02]  /*0130*/  ISETP.GE.U32.AND P2, PT, R2, 0x7, PT ;  /* 0x000000070200780c */ /* 0x000fc40003f46070 */
[----:B------:R-:W-:Y:S02]  /*0140*/  LOP3.LUT R2, R0, 0xfffffff0, RZ, 0xc0, !PT ;  /* 0xfffffff000027812 */ /* 0x000fe400078ec0ff */
[----:B------:R-:W-:Y:S01]  /*0150*/  LOP3.LUT R3, R4, 0x3, RZ, 0xc0, !PT ;  /* 0x0000000304037812 */ /* 0x000fe200078ec0ff */
[----:B0-----:R-:W-:Y:S01]  /*0160*/  UIADD3 UR5, UP0, UPT, UR6, 0x40, URZ ;  /* 0x0000004006057890 */ /* 0x001fe2000ff1e0ff */
[----:B------:R-:W-:Y:S01]  /*0170*/  ISETP.GE.U32.AND P1, PT, R5, 0x3, PT ;  /* 0x000000030500780c */ /* 0x000fe20003f26070 */
[----:B------:R-:W-:Y:S02]  /*0180*/  IMAD.MOV R4, RZ, RZ, -R2 ;  /* 0x000000ffff047224 */ /* 0x000fe400078e0a02 */
[----:B------:R-:W-:-:S12]  /*0190*/  UIADD3.X UR6, UPT, UPT, URZ, UR7, URZ, UP0, !UPT ;  /* 0x00000007ff067290 */ /* 0x000fd800087fe4ff */
.L_x_7:
[----:B0-----:R-:W0:Y:S01]  /*01a0*/  LDCU UR7, c[0x0][0x394] ;  /* 0x00007280ff0777ac */ /* 0x001e220008000800 */
[----:B------:R-:W-:Y:S02]  /*01b0*/  IMAD R5, R0, UR4, RZ ;  /* 0x0000000400057c24 */ /* 0x000fe4000f8e02ff */
[----:B------:R-:W-:Y:S01]  /*01c0*/  IMAD.MOV.U32 R8, RZ, RZ, RZ ;  /* 0x000000ffff087224 */ /* 0x000fe200078e00ff */
[----:B0-----:R-:W-:Y:S01]  /*01d0*/  UIMAD UR7, UR4, UR7, URZ ;  /* 0x00000007040772a4 */ /* 0x001fe2000f8e02ff */
[----:B------:R-:W-:Y:S11]  /*01e0*/  @!P0 BRA `(.L_x_2) ;  /* 0x0000000000b88947 */ /* 0x000ff60003800000 */
[----:B------:R-:W-:Y:S01]  /*01f0*/  MOV R11, R5 ;  /* 0x00000005000b7202 */ /* 0x000fe20000000f00 */
[----:B------:R-:W-:Y:S02]  /*0200*/  IMAD.U32 R10, RZ, RZ, UR7 ;  /* 0x00000007ff0a7e24 */ /* 0x000fe4000f8e00ff */
[----:B------:R-:W-:-:S07]  /*0210*/  IMAD.MOV.U32 R12, RZ, RZ, R4 ;  /* 0x000000ffff0c7224 */ /* 0x000fce00078e0004 */
.L_x_3:
[----:B------:R-:W-:Y:S01]  /*0220*/  MOV R8, UR5 ;  /* 0x0000000500087c02 */ /* 0x000fe20008000f00 */
[----:B------:R-:W-:Y:S01]  /*0230*/  IMAD.U32 R9, RZ, RZ, UR6 ;  /* 0x00000006ff097e24 */ /* 0x000fe2000f8e00ff */
[----:B----4-:R-:W0:Y:S03]  /*0240*/  LDC.64 R6, c[0x0][0x380] ;  /* 0x0000e000ff067b82 */ /* 0x010e260000000a00 */
[----:B------:R-:W-:-:S05]  /*0250*/  IMAD.WIDE R8, R11, 0x8, R8 ;  /* 0x000000080b087825 */ /* 0x000fca00078e0208 */
[----:B------:R-:W2:Y:S01]  /*0260*/  LDG.E.64 R14, desc[UR8][R8.64+-0x40] ;  /* 0xffffc008080e7981 */ /* 0x000ea2000c1e1b00 */
[----:B0-----:R-:W-:-:S05]  /*0270*/  IMAD.WIDE.U32 R6, R10, 0x8, R6 ;  /* 0x000000080a067825 */ /* 0x001fca00078e0006 */
[----:B--2---:R0:W-:Y:S04]  /*0280*/  STG.E.64 desc[UR8][R6.64], R14 ;  /* 0x0000000e06007986 */ /* 0x0041e8000c101b08 */
[----:B------:R-:W2:Y:S04]  /*0290*/  LDG.E.64 R16, desc[UR8][R8.64+-0x38] ;  /* 0xffffc80808107981 */ /* 0x000ea8000c1e1b00 */
[----:B--2---:R1:W-:Y:S04]  /*02a0*/  STG.E.64 desc[UR8][R6.64+0x8], R16 ;  /* 0x0000081006007986 */ /* 0x0043e8000c101b08 */
[----:B------:R-:W2:Y:S04]  /*02b0*/  LDG.E.64 R18, desc[UR8][R8.64+-0x30] ;  /* 0xffffd00808127981 */ /* 0x000ea8000c1e1b00 */
[----:B--2---:R2:W-:Y:S04]  /*02c0*/  STG.E.64 desc[UR8][R6.64+0x10], R18 ;  /* 0x0000101206007986 */ /* 0x0045e8000c101b08 */
[----:B------:R-:W3:Y:S04]  /*02d0*/  LDG.E.64 R20, desc[UR8][R8.64+-0x28] ;  /* 0xffffd80808147981 */ /* 0x000ee8000c1e1b00 */
[----:B---3--:R3:W-:Y:S04]  /*02e0*/  STG.E.64 desc[UR8][R6.64+0x18], R20 ;  /* 0x0000181406007986 */ /* 0x0087e8000c101b08 */
[----:B------:R-:W4:Y:S04]  /*02f0*/  LDG.E.64 R22, desc[UR8][R8.64+-0x20] ;  /* 0xffffe00808167981 */ /* 0x000f28000c1e1b00 */
[----:B----4-:R4:W-:Y:S04]  /*0300*/  STG.E.64 desc[UR8][R6.64+0x20], R22 ;  /* 0x0000201606007986 */ /* 0x0109e8000c101b08 */
[----:B------:R-:W5:Y:S04]  /*0310*/  LDG.E.64 R24, desc[UR8][R8.64+-0x18] ;  /* 0xffffe80808187981 */ /* 0x000f68000c1e1b00 */
[----:B-----5:R5:W-:Y:S04]  /*0320*/  STG.E.64 desc[UR8][R6.64+0x28], R24 ;  /* 0x0000281806007986 */ /* 0x020be8000c101b08 */
[----:B0-----:R-:W2:Y:S04]  /*0330*/  LDG.E.64 R14, desc[UR8][R8.64+-0x10] ;  /* 0xfffff008080e7981 */ /* 0x001ea8000c1e1b00 */
[----:B--2---:R0:W-:Y:S04]  /*0340*/  STG.E.64 desc[UR8][R6.64+0x30], R14 ;  /* 0x0000300e06007986 */ /* 0x0041e8000c101b08 */
[----:B-1----:R-:W2:Y:S04]  /*0350*/  LDG.E.64 R16, desc[UR8][R8.64+-0x8] ;  /* 0xfffff80808107981 */ /* 0x002ea8000c1e1b00 */
[----:B--2---:R1:W-:Y:S04]  /*0360*/  STG.E.64 desc[UR8][R6.64+0x38], R16 ;  /* 0x0000381006007986 */ /* 0x0043e8000c101b08 */
[----:B------:R-:W2:Y:S04]  /*0370*/  LDG.E.64 R18, desc[UR8][R8.64] ;  /* 0x0000000808127981 */ /* 0x000ea8000c1e1b00 */
[----:B--2---:R2:W-:Y:S04]  /*0380*/  STG.E.64 desc[UR8][R6.64+0x40], R18 ;  /* 0x0000401206007986 */ /* 0x0045e8000c101b08 */
[----:B---3--:R-:W3:Y:S04]  /*0390*/  LDG.E.64 R20, desc[UR8][R8.64+0x8] ;  /* 0x0000080808147981 */ /* 0x008ee8000c1e1b00 */
[----:B---3--:R3:W-:Y:S04]  /*03a0*/  STG.E.64 desc[UR8][R6.64+0x48], R20 ;  /* 0x0000481406007986 */ /* 0x0087e8000c101b08 */
[----:B----4-:R-:W4:Y:S04]  /*03b0*/  LDG.E.64 R22, desc[UR8][R8.64+0x10] ;  /* 0x0000100808167981 */ /* 0x010f28000c1e1b00 */
[----:B----4-:R4:W-:Y:S04]  /*03c0*/  STG.E.64 desc[UR8][R6.64+0x50], R22 ;  /* 0x0000501606007986 */ /* 0x0109e8000c101b08 */
[----:B-----5:R-:W5:Y:S04]  /*03d0*/  LDG.E.64 R24, desc[UR8][R8.64+0x18] ;  /* 0x0000180808187981 */ /* 0x020f68000c1e1b00 */
[----:B-----5:R4:W-:Y:S04]  /*03e0*/  STG.E.64 desc[UR8][R6.64+0x58], R24 ;  /* 0x0000581806007986 */ /* 0x0209e8000c101b08 */
[----:B0-----:R-:W5:Y:S04]  /*03f0*/  LDG.E.64 R14, desc[UR8][R8.64+0x20] ;  /* 0x00002008080e7981 */ /* 0x001f68000c1e1b00 */
[----:B-----5:R4:W-:Y:S04]  /*0400*/  STG.E.64 desc[UR8][R6.64+0x60], R14 ;  /* 0x0000600e06007986 */ /* 0x0209e8000c101b08 */
[----:B-1----:R-:W5:Y:S04]  /*0410*/  LDG.E.64 R16, desc[UR8][R8.64+0x28] ;  /* 0x0000280808107981 */ /* 0x002f68000c1e1b00 */
[----:B-----5:R4:W-:Y:S04]  /*0420*/  STG.E.64 desc[UR8][R6.64+0x68], R16 ;  /* 0x0000681006007986 */ /* 0x0209e8000c101b08 */
[----:B--2---:R-:W2:Y:S01]  /*0430*/  LDG.E.64 R18, desc[UR8][R8.64+0x30] ;  /* 0x0000300808127981 */ /* 0x004ea2000c1e1b00 */
[----:B------:R-:W-:-:S04]  /*0440*/  IADD3 R12, PT, PT, R12, 0x10, RZ ;  /* 0x000000100c0c7810 */ /* 0x000fc80007ffe0ff */
[----:B------:R-:W-:Y:S01]  /*0450*/  ISETP.NE.AND P3, PT, R12, RZ, PT ;  /* 0x000000ff0c00720c */ /* 0x000fe20003f65270 */
[----:B--2---:R4:W-:Y:S04]  /*0460*/  STG.E.64 desc[UR8][R6.64+0x70], R18 ;  /* 0x0000701206007986 */ /* 0x0049e8000c101b08 */
[----:B---3--:R-:W2:Y:S01]  /*0470*/  LDG.E.64 R20, desc[UR8][R8.64+0x38] ;  /* 0x0000380808147981 */ /* 0x008ea2000c1e1b00 */
[----:B------:R-:W-:Y:S01]  /*0480*/  VIADD R10, R10, 0x10 ;  /* 0x000000100a0a7836 */ /* 0x000fe20000000000 */
[----:B------:R-:W-:Y:S02]  /*0490*/  IADD3 R11, PT, PT, R11, 0x10, RZ ;  /* 0x000000100b0b7810 */ /* 0x000fe40007ffe0ff */
[----:B--2---:R4:W-:Y:S04]  /*04a0*/  STG.E.64 desc[UR8][R6.64+0x78], R20 ;  /* 0x0000781406007986 */ /* 0x0049e8000c101b08 */
[----:B------:R-:W-:Y:S05]  /*04b0*/  @P3 BRA `(.L_x_3) ;  /* 0xfffffffc00583947 */ /* 0x000fea000383ffff */
[----:B------:R-:W-:-:S07]  /*04c0*/  IMAD.MOV.U32 R8, RZ, RZ, R2 ;  /* 0x000000ffff087224 */ /* 0x000fce00078e0002 */
.L_x_2:
[----:B------:R-:W-:-:S13]  /*04d0*/  LOP3.LUT P3, RZ, R0, 0xf, RZ, 0xc0, !PT ;  /* 0x0000000f00ff7812 */ /* 0x000fda000786c0ff */
[----:B------:R-:W-:Y:S05]  /*04e0*/  @!P3 BRA `(.L_x_4) ;  /* 0x00000004002cb947 */ /* 0x000fea0003800000 */
[----:B------:R-:W-:Y:S01]  /*04f0*/  LOP3.LUT P3, RZ, R13, 0x7, RZ, 0xc0, !PT ;  /* 0x000000070dff7812 */ /* 0x000fe2000786c0ff */
[----:B------:R-:W-:-:S12]  /*0500*/  @!P2 BRA `(.L_x_5) ;  /* 0x000000000070a947 */ /* 0x000fd80003800000 */
[----:B----4-:R-:W0:Y:S01]  /*0510*/  LDC.64 R6, c[0x0][0x388] ;  /* 0x0000e200ff067b82 */ /* 0x010e220000000a00 */
[----:B------:R-:W-:-:S07]  /*0520*/  IADD3 R9, PT, PT, R5, R8, RZ ;  /* 0x0000000805097210 */ /* 0x000fce0007ffe0ff */
[----:B------:R-:W1:Y:S08]  /*0530*/  LDC.64 R16, c[0x0][0x380] ;  /* 0x0000e000ff107b82 */ /* 0x000e700000000a00 */
[----:B------:R-:W2:Y:S01]  /*0540*/  LDC.64 R10, c[0x0][0x380] ;  /* 0x0000e000ff0a7b82 */ /* 0x000ea20000000a00 */
[----:B0-----:R-:W-:-:S05]  /*0550*/  IMAD.WIDE R6, R9, 0x8, R6 ;  /* 0x0000000809067825 */ /* 0x001fca00078e0206 */
[----:B------:R-:W3:Y:S01]  /*0560*/  LDG.E.64 R14, desc[UR8][R6.64] ;  /* 0x00000008060e7981 */ /* 0x000ee2000c1e1b00 */
[----:B------:R-:W-:-:S04]  /*0570*/  VIADD R9, R9, UR4 ;  /* 0x0000000409097c36 */ /* 0x000fc80008000000 */
[----:B-1----:R-:W-:Y:S01]  /*0580*/  IMAD.WIDE.U32 R16, R9, 0x8, R16 ;  /* 0x0000000809107825 */ /* 0x002fe200078e0010 */
[----:B------:R-:W-:-:S04]  /*0590*/  IADD3 R9, P4, PT, R8, UR7, RZ ;  /* 0x0000000708097c10 */ /* 0x000fc8000ff9e0ff */
[----:B---3--:R0:W-:Y:S04]  /*05a0*/  STG.E.64 desc[UR8][R16.64], R14 ;  /* 0x0000000e10007986 */ /* 0x0081e8000c101b08 */
[----:B------:R-:W3:Y:S01]  /*05b0*/  LDG.E.64 R18, desc[UR8][R6.64+0x8] ;  /* 0x0000080806127981 */ /* 0x000ee2000c1e1b00 */
[----:B------:R-:W-:Y:S02]  /*05c0*/  IADD3.X R12, PT, PT, RZ, RZ, RZ, P4, !PT ;  /* 0x000000ffff0c7210 */ /* 0x000fe400027fe4ff */
[----:B--2---:R-:W-:-:S04]  /*05d0*/  LEA R10, P4, R9, R10, 0x3 ;  /* 0x0000000a090a7211 */ /* 0x004fc800078818ff */
[----:B------:R-:W-:-:S05]  /*05e0*/  LEA.HI.X R11, R9, R11, R12, 0x3, P4 ;  /* 0x0000000b090b7211 */ /* 0x000fca00020f1c0c */
[----:B---3--:R1:W-:Y:S04]  /*05f0*/  STG.E.64 desc[UR8][R10.64+0x8], R18 ;  /* 0x000008120a007986 */ /* 0x0083e8000c101b08 */
[----:B------:R-:W2:Y:S04]  /*0600*/  LDG.E.64 R20, desc[UR8][R6.64+0x10] ;  /* 0x0000100806147981 */ /* 0x000ea8000c1e1b00 */
[----:B--2---:R2:W-:Y:S04]  /*0610*/  STG.E.64 desc[UR8][R10.64+0x10], R20 ;  /* 0x000010140a007986 */ /* 0x0045e8000c101b08 */
[----:B------:R-:W3:Y:S04]  /*0620*/  LDG.E.64 R22, desc[UR8][R6.64+0x18] ;  /* 0x0000180806167981 */ /* 0x000ee8000c1e1b00 */
[----:B---3--:R2:W-:Y:S04]  /*0630*/  STG.E.64 desc[UR8][R10.64+0x18], R22 ;  /* 0x000018160a007986 */ /* 0x0085e8000c101b08 */
[----:B0-----:R-:W3:Y:S04]  /*0640*/  LDG.E.64 R14, desc[UR8][R6.64+0x20] ;  /* 0x00002008060e7981 */ /* 0x001ee8000c1e1b00 */
[----:B---3--:R2:W-:Y:S04]  /*0650*/  STG.E.64 desc[UR8][R10.64+0x20], R14 ;  /* 0x0000200e0a007986 */ /* 0x0085e8000c101b08 */
[----:B------:R-:W3:Y:S04]  /*0660*/  LDG.E.64 R16, desc[UR8][R6.64+0x28] ;  /* 0x0000280806107981 */ /* 0x000ee8000c1e1b00 */
[----:B---3--:R2:W-:Y:S04]  /*0670*/  STG.E.64 desc[UR8][R10.64+0x28], R16 ;  /* 0x000028100a007986 */ /* 0x0085e8000c101b08 */
[----:B------:R-:W3:Y:S04]  /*0680*/  LDG.E.64 R24, desc[UR8][R6.64+0x30] ;  /* 0x0000300806187981 */ /* 0x000ee8000c1e1b00 */
[----:B---3--:R2:W-:Y:S04]  /*0690*/  STG.E.64 desc[UR8][R10.64+0x30], R24 ;  /* 0x000030180a007986 */ /* 0x0085e8000c101b08 */
[----:B-1----:R-:W3:Y:S01]  /*06a0*/  LDG.E.64 R18, desc[UR8][R6.64+0x38] ;  /* 0x0000380806127981 */ /* 0x002ee2000c1e1b00 */
[----:B------:R-:W-:-:S03]  /*06b0*/  VIADD R8, R8, 0x8 ;  /* 0x0000000808087836 */ /* 0x000fc60000000000 */
[----:B---3--:R2:W-:Y:S04]  /*06c0*/  STG.E.64 desc[UR8][R10.64+0x38], R18 ;  /* 0x000038120a007986 */ /* 0x0085e8000c101b08 */
.L_x_5:
[----:B------:R-:W-:Y:S05]  /*06d0*/  @!P3 BRA `(.L_x_4) ;  /* 0x0000000000b0b947 */ /* 0x000fea0003800000 */
[----:B------:R-:W-:Y:S01]  /*06e0*/  ISETP.NE.AND P3, PT, R3, RZ, PT ;  /* 0x000000ff0300720c */ /* 0x000fe20003f65270 */
[----:B------:R-:W-:-:S12]  /*06f0*/  @!P1 BRA `(.L_x_6) ;  /* 0x0000000000509947 */ /* 0x000fd80003800000 */
[----:B----4-:R-:W0:Y:S01]  /*0700*/  LDC.64 R6, c[0x0][0x388] ;  /* 0x0000e200ff067b82 */ /* 0x010e220000000a00 */
[----:B------:R-:W-:-:S07]  /*0710*/  IADD3 R9, PT, PT, R5, R8, RZ ;  /* 0x0000000805097210 */ /* 0x000fce0007ffe0ff */
[----:B--2---:R-:W1:Y:S01]  /*0720*/  LDC.64 R10, c[0x0][0x380] ;  /* 0x0000e000ff0a7b82 */ /* 0x004e620000000a00 */
[----:B0-----:R-:W-:-:S05]  /*0730*/  IMAD.WIDE R6, R9, 0x8, R6 ;  /* 0x0000000809067825 */ /* 0x001fca00078e0206 */
[----:B------:R-:W2:Y:S01]  /*0740*/  LDG.E.64 R14, desc[UR8][R6.64] ;  /* 0x00000008060e7981 */ /* 0x000ea2000c1e1b00 */
[----:B------:R-:W-:-:S04]  /*0750*/  VIADD R23, R9, UR4 ;  /* 0x0000000409177c36 */ /* 0x000fc80008000000 */
[----:B-1----:R-:W-:Y:S02]  /*0760*/  IMAD.WIDE.U32 R22, R23, 0x8, R10 ;  /* 0x0000000817167825 */ /* 0x002fe400078e000a */
[----:B------:R-:W0:Y:S01]  /*0770*/  LDC.64 R10, c[0x0][0x380] ;  /* 0x0000e000ff0a7b82 */ /* 0x000e220000000a00 */
[----:B------:R-:W-:Y:S02]  /*0780*/  IADD3 R9, P4, PT, R8, UR7, RZ ;  /* 0x0000000708097c10 */ /* 0x000fe4000ff9e0ff */
[----:B--2---:R1:W-:Y:S04]  /*0790*/  STG.E.64 desc[UR8][R22.64], R14 ;  /* 0x0000000e16007986 */ /* 0x0043e8000c101b08 */
[----:B------:R-:W2:Y:S01]  /*07a0*/  LDG.E.64 R16, desc[UR8][R6.64+0x8] ;  /* 0x0000080806107981 */ /* 0x000ea2000c1e1b00 */
[----:B------:R-:W-:-:S02]  /*07b0*/  IADD3.X R12, PT, PT, RZ, RZ, RZ, P4, !PT ;  /* 0x000000ffff0c7210 */ /* 0x000fc400027fe4ff */
[----:B0-----:R-:W-:-:S04]  /*07c0*/  LEA R10, P4, R9, R10, 0x3 ;  /* 0x0000000a090a7211 */ /* 0x001fc800078818ff */
[----:B------:R-:W-:-:S05]  /*07d0*/  LEA.HI.X R11, R9, R11, R12, 0x3, P4 ;  /* 0x0000000b090b7211 */ /* 0x000fca00020f1c0c */
[----:B--2---:R1:W-:Y:S04]  /*07e0*/  STG.E.64 desc[UR8][R10.64+0x8], R16 ;  /* 0x000008100a007986 */ /* 0x0043e8000c101b08 */
[----:B------:R-:W2:Y:S04]  /*07f0*/  LDG.E.64 R18, desc[UR8][R6.64+0x10] ;  /* 0x0000100806127981 */ /* 0x000ea8000c1e1b00 */
[----:B--2---:R1:W-:Y:S04]  /*0800*/  STG.E.64 desc[UR8][R10.64+0x10], R18 ;  /* 0x000010120a007986 */ /* 0x0043e8000c101b08 */
[----:B------:R-:W2:Y:S01]  /*0810*/  LDG.E.64 R20, desc[UR8][R6.64+0x18] ;  /* 0x0000180806147981 */ /* 0x000ea2000c1e1b00 */
[----:B------:R-:W-:-:S03]  /*0820*/  VIADD R8, R8, 0x4 ;  /* 0x0000000408087836 */ /* 0x000fc60000000000 */
[----:B--2---:R1:W-:Y:S04]  /*0830*/  STG.E.64 desc[UR8][R10.64+0x18], R20 ;  /* 0x000018140a007986 */ /* 0x0043e8000c101b08 */
.L_x_6:
[----:B------:R-:W-:Y:S05]  /*0840*/  @!P3 BRA `(.L_x_4) ;  /* 0x000000000054b947 */ /* 0x000fea0003800000 */
[----:B----4-:R-:W0:Y:S01]  /*0850*/  LDC.64 R6, c[0x0][0x388] ;  /* 0x0000e200ff067b82 */ /* 0x010e220000000a00 */
[----:B------:R-:W-:-:S07]  /*0860*/  IADD3 R5, PT, PT, R5, R8, RZ ;  /* 0x0000000805057210 */ /* 0x000fce0007ffe0ff */
[----:B-12---:R-:W1:Y:S01]  /*0870*/  LDC.64 R14, c[0x0][0x380] ;  /* 0x0000e000ff0e7b82 */ /* 0x006e620000000a00 */
[----:B0-----:R-:W-:-:S05]  /*0880*/  IMAD.WIDE R6, R5, 0x8, R6 ;  /* 0x0000000805067825 */ /* 0x001fca00078e0206 */
[----:B------:R-:W2:Y:S01]  /*0890*/  LDG.E.64 R10, desc[UR8][R6.64] ;  /* 0x00000008060a7981 */ /* 0x000ea2000c1e1b00 */
[----:B------:R-:W-:Y:S01]  /*08a0*/  ISETP.NE.AND P3, PT, R3, 0x1, PT ;  /* 0x000000010300780c */ /* 0x000fe20003f65270 */
[----:B------:R-:W-:-:S04]  /*08b0*/  VIADD R5, R5, UR4 ;  /* 0x0000000405057c36 */ /* 0x000fc80008000000 */
[----:B-1----:R-:W-:-:S05]  /*08c0*/  IMAD.WIDE.U32 R14, R5, 0x8, R14 ;  /* 0x00000008050e7825 */ /* 0x002fca00078e000e */
[----:B--2---:R0:W-:Y:S03]  /*08d0*/  STG.E.64 desc[UR8][R14.64], R10 ;  /* 0x0000000a0e007986 */ /* 0x0041e6000c101b08 */
[----:B------:R-:W-:Y:S05]  /*08e0*/  @!P3 BRA `(.L_x_4) ;  /* 0x00000000002cb947 */ /* 0x000fea0003800000 */
[----:B0-----:R-:W2:Y:S01]  /*08f0*/  LDG.E.64 R10, desc[UR8][R6.64+0x8] ;  /* 0x00000808060a7981 */ /* 0x001ea2000c1e1b00 */
[----:B------:R-:W0:Y:S01]  /*0900*/  LDC.64 R14, c[0x0][0x380] ;  /* 0x0000e000ff0e7b82 */ /* 0x000e220000000a00 */
[----:B------:R-:W-:-:S04]  /*0910*/  IADD3 R5, P3, PT, R8, UR7, RZ ;  /* 0x0000000708057c10 */ /* 0x000fc8000ff7e0ff */
[----:B------:R-:W-:Y:S02]  /*0920*/  IADD3.X R12, PT, PT, RZ, RZ, RZ, P3, !PT ;  /* 0x000000ffff0c7210 */ /* 0x000fe40001ffe4ff */
[----:B0-----:R-:W-:-:S04]  /*0930*/  LEA R8, P3, R5, R14, 0x3 ;  /* 0x0000000e05087211 */ /* 0x001fc800078618ff */
[----:B------:R-:W-:Y:S02]  /*0940*/  LEA.HI.X R9, R5, R15, R12, 0x3, P3 ;  /* 0x0000000f05097211 */ /* 0x000fe400018f1c0c */
[----:B------:R-:W-:-:S03]  /*0950*/  ISETP.NE.AND P3, PT, R3, 0x2, PT ;  /* 0x000000020300780c */ /* 0x000fc60003f65270 */
[----:B--2---:R3:W-:Y:S10]  /*0960*/  STG.E.64 desc[UR8][R8.64+0x8], R10 ;  /* 0x0000080a08007986 */ /* 0x0047f4000c101b08 */
[----:B------:R-:W-:Y:S05]  /*0970*/  @!P3 BRA `(.L_x_4) ;  /* 0x000000000008b947 */ /* 0x000fea0003800000 */
[----:B------:R-:W2:Y:S04]  /*0980*/  LDG.E.64 R6, desc[UR8][R6.64+0x10] ;  /* 0x0000100806067981 */ /* 0x000ea8000c1e1b00 */
[----:B--2---:R0:W-:Y:S02]  /*0990*/  STG.E.64 desc[UR8][R8.64+0x10], R6 ;  /* 0x0000100608007986 */ /* 0x0041e4000c101b08 */
.L_x_4:
[----:B0123--:R-:W0:Y:S01]  /*09a0*/  LDC R10, c[0x0][0x390] ;  /* 0x0000e400ff0a7b82 */ /* 0x00fe220000000800 */
[----:B------:R-:W-:Y:S01]  /*09b0*/  UIADD3 UR4, UPT, UPT, UR4, 0x1, URZ ;  /* 0x0000000104047890 */ /* 0x000fe2000fffe0ff */
[----:B------:R-:W-:Y:S02]  /*09c0*/  VIADD R5, R0, UR7 ;  /* 0x0000000700057c36 */ /* 0x000fe40008000000 */
[----:B------:R-:W-:Y:S02]  /*09d0*/  HFMA2 R8, -RZ, RZ, 0, 5.9604644775390625e-08 ;  /* 0x00000001ff087431 */ /* 0x000fe400000001ff */
[----:B------:R-:W-:Y:S02]  /*09e0*/  IMAD.MOV.U32 R9, RZ, RZ, 0x0 ;  /* 0x00000000ff097424 */ /* 0x000fe400078e00ff */
[----:B----4-:R-:W1:Y:S01]  /*09f0*/  LDC.64 R6, c[0x0][0x380] ;  /* 0x0000e000ff067b82 */ /* 0x010e620000000a00 */
[----:B0-----:R-:W-:Y:S01]  /*0a00*/  ISETP.NE.AND P3, PT, R10, UR4, PT ;  /* 0x000000040a007c0c */ /* 0x001fe2000bf65270 */
[----:B-1----:R-:W-:-:S05]  /*0a10*/  IMAD.WIDE R6, R5, 0x8, R6 ;  /* 0x0000000805067825 */ /* 0x002fca00078e0206 */
[----:B------:R0:W-:Y:S07]  /*0a20*/  STG.E.64 desc[UR8][R6.64], R8 ;  /* 0x0000000806007986 */ /* 0x0001ee000c101b08 */
[----:B------:R-:W-:Y:S05]  /*0a30*/  @!P3 EXIT ;  /* 0x000000000000b94d */ /* 0x000fea0003800000 */
[----:B------:R-:W-:Y:S05]  /*0a40*/  BRA `(.L_x_7) ;  /* 0xfffffff400d47947 */ /* 0x000fea000383ffff */
.L_x_1:
[C---:B------:R-:W-:Y:S02]  /*0a50*/  ISETP.GE.U32.AND P0, PT, R2.reuse, 0x8, PT ;  /* 0x000000080200780c */ /* 0x040fe40003f06070 */
[----:B------:R-:W-:Y:S02]  /*0a60*/  LOP3.LUT R26, R2, 0x7, RZ, 0xc0, !PT ;  /* 0x00000007021a7812 */ /* 0x000fe400078ec0ff */
[----:B------:R-:W-:Y:S02]  /*0a70*/  MOV R4, RZ ;  /* 0x000000ff00047202 */ /* 0x000fe40000000f00 */
[----:B------:R-:W-:-:S07]  /*0a80*/  ISETP.NE.AND P1, PT, R26, RZ, PT ;  /* 0x000000ff1a00720c */ /* 0x000fce0003f25270 */
[----:B------:R-:W-:Y:S06]  /*0a90*/  @!P0 BRA `(.L_x_8) ;  /* 0x0000000000648947 */ /* 0x000fec0003800000 */
[----:B------:R-:W0:Y:S01]  /*0aa0*/  LDC.64 R6, c[0x0][0x380] ;  /* 0x0000e000ff067b82 */ /* 0x000e220000000a00 */
[----:B------:R-:W-:Y:S01]  /*0ab0*/  LOP3.LUT R4, R2, 0x7ffffff8, RZ, 0xc0, !PT ;  /* 0x7ffffff802047812 */ /* 0x000fe200078ec0ff */
[----:B------:R-:W-:-:S07]  /*0ac0*/  IMAD.MOV.U32 R5, RZ, RZ, RZ ;  /* 0x000000ffff057224 */ /* 0x000fce00078e00ff */
.L_x_9:
[C---:B-1----:R-:W-:Y:S01]  /*0ad0*/  IMAD R19, R5.reuse, R3, R0 ;  /* 0x0000000305137224 */ /* 0x042fe200078e0200 */
[----:B------:R-:W-:Y:S01]  /*0ae0*/  IADD3 R5, PT, PT, R5, 0x8, RZ ;  /* 0x0000000805057810 */ /* 0x000fe20007ffe0ff */
[----:B------:R-:W-:Y:S02]  /*0af0*/  HFMA2 R14, -RZ, RZ, 0, 5.9604644775390625e-08 ;  /* 0x00000001ff0e7431 */ /* 0x000fe400000001ff */
[----:B------:R-:W-:Y:S02]  /*0b00*/  IMAD.MOV.U32 R15, RZ, RZ, 0x0 ;  /* 0x00000000ff0f7424 */ /* 0x000fe400078e00ff */
[----:B0-----:R-:W-:Y:S01]  /*0b10*/  IMAD.WIDE R18, R19, 0x8, R6 ;  /* 0x0000000813127825 */ /* 0x001fe200078e0206 */
[----:B------:R-:W-:-:S04]  /*0b20*/  ISETP.NE.AND P0, PT, R5, R4, PT ;  /* 0x000000040500720c */ /* 0x000fc80003f05270 */
[----:B------:R1:W-:Y:S01]  /*0b30*/  STG.E.64 desc[UR8][R18.64], R14 ;  /* 0x0000000e12007986 */ /* 0x0003e2000c101b08 */
[----:B------:R-:W-:-:S05]  /*0b40*/  IMAD.WIDE R20, R3, 0x8, R18 ;  /* 0x0000000803147825 */ /* 0x000fca00078e0212 */
        /* <DEDUP_REMOVED lines=13> */
[----:B------:R-:W-:Y:S05]  /*0c20*/  @P0 BRA `(.L_x_9) ;  /* 0xfffffffc00a80947 */ /* 0x000fea000383ffff */
.L_x_8:
[----:B------:R-:W-:Y:S05]  /*0c30*/  @!P1 EXIT ;  /* 0x000000000000994d */ /* 0x000fea0003800000 */
[----:B------:R-:W-:Y:S02]  /*0c40*/  ISETP.GE.U32.AND P0, PT, R26, 0x4, PT ;  /* 0x000000041a00780c */ /* 0x000fe40003f06070 */
[----:B-1----:R-:W-:-:S04]  /*0c50*/  LOP3.LUT R16, R2, 0x3, RZ, 0xc0, !PT ;  /* 0x0000000302107812 */ /* 0x002fc800078ec0ff */
[----:B------:R-:W-:-:S07]  /*0c60*/  ISETP.NE.AND P1, PT, R16, RZ, PT ;  /* 0x000000ff1000720c */ /* 0x000fce0003f25270 */
[----:B------:R-:W-:Y:S06]  /*0c70*/  @!P0 BRA `(.L_x_10) ;  /* 0x0000000000348947 */ /* 0x000fec0003800000 */
[----:B------:R-:W0:Y:S01]  /*0c80*/  LDC.64 R6, c[0x0][0x380] ;  /* 0x0000e000ff067b82 */ /* 0x000e220000000a00 */
[C---:B------:R-:W-:Y:S01]  /*0c90*/  IMAD R5, R4.reuse, R3, R0 ;  /* 0x0000000304057224 */ /* 0x040fe200078e0200 */
[----:B------:R-:W-:Y:S01]  /*0ca0*/  MOV R15, 0x0 ;  /* 0x00000000000f7802 */ /* 0x000fe20000000f00 */
[----:B------:R-:W-:Y:S02]  /*0cb0*/  IMAD.MOV.U32 R14, RZ, RZ, 0x1 ;  /* 0x00000001ff0e7424 */ /* 0x000fe400078e00ff */
[----:B------:R-:W-:Y:S02]  /*0cc0*/  VIADD R4, R4, 0x4 ;  /* 0x0000000404047836 */ /* 0x000fe40000000000 */
[----:B0-----:R-:W-:-:S05]  /*0cd0*/  IMAD.WIDE R6, R5, 0x8, R6 ;  /* 0x0000000805067825 */ /* 0x001fca00078e0206 */
[----:B------:R0:W-:Y:S01]  /*0ce0*/  STG.E.64 desc[UR8][R6.64], R14 ;  /* 0x0000000e06007986 */ /* 0x0001e2000c101b08 */
[----:B------:R-:W-:-:S05]  /*0cf0*/  IMAD.WIDE R8, R3, 0x8, R6 ;  /* 0x0000000803087825 */ /* 0x000fca00078e0206 */
[----:B------:R0:W-:Y:S01]  /*0d00*/  STG.E.64 desc[UR8][R8.64], R14 ;  /* 0x0000000e08007986 */ /* 0x0001e2000c101b08 */
[----:B------:R-:W-:-:S05]  /*0d10*/  IMAD.WIDE R10, R3, 0x8, R8 ;  /* 0x00000008030a7825 */ /* 0x000fca00078e0208 */
[----:B------:R0:W-:Y:S01]  /*0d20*/  STG.E.64 desc[UR8][R10.64], R14 ;  /* 0x0000000e0a007986 */ /* 0x0001e2000c101b08 */
[----:B------:R-:W-:-:S05]  /*0d30*/  IMAD.WIDE R12, R3, 0x8, R10 ;  /* 0x00000008030c7825 */ /* 0x000fca00078e020a */
[----:B------:R0:W-:Y:S02]  /*0d40*/  STG.E.64 desc[UR8][R12.64], R14 ;  /* 0x0000000e0c007986 */ /* 0x0001e4000c101b08 */
.L_x_10:
[----:B------:R-:W-:Y:S05]  /*0d50*/  @!P1 EXIT ;  /* 0x000000000000994d */ /* 0x000fea0003800000 */
[----:B------:R-:W-:Y:S02]  /*0d60*/  ISETP.NE.AND P0, PT, R16, 0x1, PT ;  /* 0x000000011000780c */ /* 0x000fe40003f05270 */
[----:B------:R-:W-:-:S04]  /*0d70*/  LOP3.LUT R2, R2, 0x1, RZ, 0xc0, !PT ;  /* 0x0000000102027812 */ /* 0x000fc800078ec0ff */
[----:B------:R-:W-:-:S07]  /*0d80*/  ISETP.NE.U32.AND P1, PT, R2, 0x1, PT ;  /* 0x000000010200780c */ /* 0x000fce0003f25070 */
[----:B------:R-:W-:Y:S06]  /*0d90*/  @!P0 BRA `(.L_x_11) ;  /* 0x0000000000248947 */ /* 0x000fec0003800000 */
[----:B0-----:R-:W0:Y:S01]  /*0da0*/  LDC.64 R6, c[0x0][0x380] ;  /* 0x0000e000ff067b82 */ /* 0x001e220000000a00 */
[C---:B------:R-:W-:Y:S02]  /*0db0*/  IMAD R5, R4.reuse, R3, R0 ;  /* 0x0000000304057224 */ /* 0x040fe400078e0200 */
[----:B------:R-:W-:Y:S02]  /*0dc0*/  HFMA2 R8, -RZ, RZ, 0, 5.9604644775390625e-08 ;  /* 0x00000001ff087431 */ /* 0x000fe400000001ff */
[----:B------:R-:W-:Y:S01]  /*0dd0*/  IMAD.MOV.U32 R9, RZ, RZ, 0x0 ;  /* 0x00000000ff097424 */ /* 0x000fe200078e00ff */
[----:B------:R-:W-:Y:S01]  /*0de0*/  IADD3 R4, PT, PT, R4, 0x2, RZ ;  /* 0x0000000204047810 */ /* 0x000fe20007ffe0ff */
[----:B0-----:R-:W-:-:S05]  /*0df0*/  IMAD.WIDE R6, R5, 0x8, R6 ;  /* 0x0000000805067825 */ /* 0x001fca00078e0206 */
[----:B------:R1:W-:Y:S01]  /*0e00*/  STG.E.64 desc[UR8][R6.64], R8 ;  /* 0x0000000806007986 */ /* 0x0003e2000c101b08 */
[----:B------:R-:W-:-:S05]  /*0e10*/  IMAD.WIDE R10, R3, 0x8, R6 ;  /* 0x00000008030a7825 */ /* 0x000fca00078e0206 */
[----:B------:R1:W-:Y:S02]  /*0e20*/  STG.E.64 desc[UR8][R10.64], R8 ;  /* 0x000000080a007986 */ /* 0x0003e4000c101b08 */
.L_x_11:
[----:B------:R-:W-:Y:S05]  /*0e30*/  @P1 EXIT ;  /* 0x000000000000194d */ /* 0x000fea0003800000 */
[----:B01----:R-:W0:Y:S01]  /*0e40*/  LDC.64 R6, c[0x0][0x380] ;  /* 0x0000e000ff067b82 */ /* 0x003e220000000a00 */
[----:B------:R-:W-:Y:S01]  /*0e50*/  IMAD R3, R4, R3, R0 ;  /* 0x0000000304037224 */ /* 0x000fe200078e0200 */
[----:B------:R-:W-:Y:S01]  /*0e60*/  MOV R5, 0x0 ;  /* 0x0000000000057802 */ /* 0x000fe20000000f00 */
[----:B------:R-:W-:Y:S02]  /*0e70*/  IMAD.MOV.U32 R4, RZ, RZ, 0x1 ;  /* 0x00000001ff047424 */ /* 0x000fe400078e00ff */
[----:B0-----:R-:W-:-:S05]  /*0e80*/  IMAD.WIDE R2, R3, 0x8, R6 ;  /* 0x0000000803027825 */ /* 0x001fca00078e0206 */
[----:B------:R-:W-:Y:S01]  /*0e90*/  STG.E.64 desc[UR8][R2.64], R4 ;  /* 0x0000000402007986 */ /* 0x000fe2000c101b08 */
[----:B------:R-:W-:Y:S05]  /*0ea0*/  EXIT ;  /* 0x000000000000794d */ /* 0x000fea0003800000 */
.L_x_12:
        /* <DEDUP_REMOVED lines=13> */
.L_x_138:


//--------------------- .text._ZN10Generators4cuda21Gpt_UpdatePositionIdsEPlii --------------------------
	.section	.text._ZN10Generators4cuda21Gpt_UpdatePositionIdsEPlii,"ax",@progbits
	.align	128
        .global         _ZN10Generators4cuda21Gpt_UpdatePositionIdsEPlii
        .type           _ZN10Generators4cuda21Gpt_UpdatePositionIdsEPlii,@function
        .size           _ZN10Generators4cuda21Gpt_UpdatePositionIdsEPlii,(.L_x_139 - _ZN10Generators4cuda21Gpt_UpdatePositionIdsEPlii)
        .other          _ZN10Generators4cuda21Gpt_UpdatePositionIdsEPlii,@"STO_CUDA_ENTRY STV_DEFAULT"
_ZN10Generators4cuda21Gpt_UpdatePositionIdsEPlii:
.text._ZN10Generators4cuda21Gpt_UpdatePositionIdsEPlii:
[----:B------:R-:W-:Y:S08]  /*0000*/  LDC R1, c[0x0][0x37c] ;  /* 0x0000df00ff017b82 */ /* 0x000ff00000000800 */
[----:B------:R-:W0:Y:S02]  /*0010*/  LDC R8, c[0x0][0x388] ;  /* 0x0000e200ff087b82 */ /* 0x000e240000000800 */
[----:B0-----:R-:W-:-:S13]  /*0020*/  ISETP.GE.AND P0, PT, R8, 0x1, PT ;  /* 0x000000010800780c */ /* 0x001fda0003f06270 */
[----:B------:R-:W-:Y:S05]  /*0030*/  @!P0 EXIT ;  /* 0x000000000000894d */ /* 0x000fea0003800000 */
[----:B------:R-:W0:Y:S01]  /*0040*/  LDCU UR4, c[0x0][0x38c] ;  /* 0x00007180ff0477ac */ /* 0x000e220008000800 */
[C---:B------:R-:W-:Y:S01]  /*0050*/  ISETP.GE.U32.AND P1, PT, R8.reuse, 0x10, PT ;  /* 0x000000100800780c */ /* 0x040fe20003f26070 */
[----:B------:R-:W-:Y:S01]  /*0060*/  IMAD.MOV.U32 R7, RZ, RZ, RZ ;  /* 0x000000ffff077224 */ /* 0x000fe200078e00ff */
[----:B------:R-:W-:Y:S01]  /*0070*/  LOP3.LUT R10, R8, 0xf, RZ, 0xc0, !PT ;  /* 0x0000000f080a7812 */ /* 0x000fe200078ec0ff */
[----:B------:R-:W1:Y:S03]  /*0080*/  LDCU.64 UR6, c[0x0][0x358] ;  /* 0x00006b00ff0677ac */ /* 0x000e660008000a00 */
[----:B------:R-:W-:Y:S01]  /*0090*/  ISETP.NE.AND P0, PT, R10, RZ, PT ;  /* 0x000000ff0a00720c */ /* 0x000fe20003f05270 */
[----:B0-----:R-:W-:-:S04]  /*00a0*/  UIADD3 UR4, UPT, UPT, UR4, -0x1, URZ ;  /* 0xffffffff04047890 */ /* 0x001fc8000fffe0ff */
[----:B------:R-:W-:Y:S02]  /*00b0*/  USHF.R.S32.HI UR5, URZ, 0x1f, UR4 ;  /* 0x0000001fff057899 */ /* 0x000fe40008011404 */
[----:B------:R-:W-:-:S04]  /*00c0*/  IMAD.U32 R2, RZ, RZ, UR4 ;  /* 0x00000004ff027e24 */ /* 0x000fc8000f8e00ff */
[----:B------:R-:W-:Y:S01]  /*00d0*/  IMAD.U32 R3, RZ, RZ, UR5 ;  /* 0x00000005ff037e24 */ /* 0x000fe2000f8e00ff */
[----:B-1----:R-:W-:Y:S06]  /*00e0*/  @!P1 BRA `(.L_x_13) ;  /* 0x0000000000789947 */ /* 0x002fec0003800000 */
[----:B------:R-:W0:Y:S01]  /*00f0*/  LDCU.64 UR4, c[0x0][0x380] ;  /* 0x00007000ff0477ac */ /* 0x000e220008000a00 */
[----:B------:R-:W-:-:S05]  /*0100*/  LOP3.LUT R7, R8, 0x7ffffff0, RZ, 0xc0, !PT ;  /* 0x7ffffff008077812 */ /* 0x000fca00078ec0ff */
[----:B------:R-:W-:Y:S01]  /*0110*/  IMAD.MOV R0, RZ, RZ, -R7 ;  /* 0x000000ffff007224 */ /* 0x000fe200078e0a07 */
[----:B0-----:R-:W-:-:S04]  /*0120*/  UIADD3 UR4, UP0, UPT, UR4, 0x40, URZ ;  /* 0x0000004004047890 */ /* 0x001fc8000ff1e0ff */
[----:B------:R-:W-:Y:S02]  /*0130*/  UIADD3.X UR5, UPT, UPT, URZ, UR5, URZ, UP0, !UPT ;  /* 0x00000005ff057290 */ /* 0x000fe400087fe4ff */
[----:B------:R-:W-:-:S04]  /*0140*/  IMAD.U32 R6, RZ, RZ, UR4 ;  /* 0x00000004ff067e24 */ /* 0x000fc8000f8e00ff */
[----:B------:R-:W-:-:S07]  /*0150*/  MOV R9, UR5 ;  /* 0x0000000500097c02 */ /* 0x000fce0008000f00 */
.L_x_14:
[----:B------:R-:W-:Y:S02]  /*0160*/  VIADD R0, R0, 0x10 ;  /* 0x0000001000007836 */ /* 0x000fe40000000000 */
[----:B0-----:R-:W-:Y:S02]  /*0170*/  IMAD.MOV.U32 R4, RZ, RZ, R6 ;  /* 0x000000ffff047224 */ /* 0x001fe400078e0006 */
[----:B------:R-:W-:Y:S01]  /*0180*/  IMAD.MOV.U32 R5, RZ, RZ, R9 ;  /* 0x000000ffff057224 */ /* 0x000fe200078e0009 */
[----:B------:R-:W-:Y:S02]  /*0190*/  ISETP.NE.AND P1, PT, R0, RZ, PT ;  /* 0x000000ff0000720c */ /* 0x000fe40003f25270 */
[----:B------:R-:W-:Y:S02]  /*01a0*/  IADD3 R6, P2, PT, R4, 0x80, RZ ;  /* 0x0000008004067810 */ /* 0x000fe40007f5e0ff */
[----:B------:R0:W-:Y:S02]  /*01b0*/  STG.E.64 desc[UR6][R4.64+-0x40], R2 ;  /* 0xffffc00204007986 */ /* 0x0001e4000c101b06 */
[----:B------:R-:W-:-:S02]  /*01c0*/  IADD3.X R9, PT, PT, RZ, R5, RZ, P2, !PT ;  /* 0x00000005ff097210 */ /* 0x000fc400017fe4ff */
[----:B------:R0:W-:Y:S04]  /*01d0*/  STG.E.64 desc[UR6][R4.64+-0x38], R2 ;  /* 0xffffc80204007986 */ /* 0x0001e8000c101b06 */
        /* <DEDUP_REMOVED lines=13> */
[----:B------:R0:W-:Y:S01]  /*02b0*/  STG.E.64 desc[UR6][R4.64+0x38], R2 ;  /* 0x0000380204007986 */ /* 0x0001e2000c101b06 */
[----:B------:R-:W-:Y:S05]  /*02c0*/  @P1 BRA `(.L_x_14) ;  /* 0xfffffffc00a41947 */ /* 0x000fea000383ffff */
.L_x_13:
[----:B------:R-:W-:Y:S05]  /*02d0*/  @!P0 EXIT ;  /* 0x000000000000894d */ /* 0x000fea0003800000 */
[----:B------:R-:W-:Y:S02]  /*02e0*/  ISETP.GE.U32.AND P0, PT, R10, 0x8, PT ;  /* 0x000000080a00780c */ /* 0x000fe40003f06070 */
[----:B------:R-:W-:-:S04]  /*02f0*/  LOP3.LUT R6, R8, 0x7, RZ, 0xc0, !PT ;  /* 0x0000000708067812 */ /* 0x000fc800078ec0ff */
[----:B------:R-:W-:-:S07]  /*0300*/  ISETP.NE.AND P1, PT, R6, RZ, PT ;  /* 0x000000ff0600720c */ /* 0x000fce0003f25270 */
[----:B------:R-:W-:Y:S06]  /*0310*/  @!P0 BRA `(.L_x_15) ;  /* 0x00000000002c8947 */ /* 0x000fec0003800000 */
[----:B0-----:R-:W0:Y:S02]  /*0320*/  LDC.64 R4, c[0x0][0x380] ;  /* 0x0000e000ff047b82 */ /* 0x001e240000000a00 */
[----:B0-----:R-:W-:-:S04]  /*0330*/  IMAD.WIDE.U32 R4, R7, 0x8, R4 ;  /* 0x0000000807047825 */ /* 0x001fc800078e0004 */
[----:B------:R-:W-:Y:S01]  /*0340*/  VIADD R7, R7, 0x8 ;  /* 0x0000000807077836 */ /* 0x000fe20000000000 */
[----:B------:R1:W-:Y:S04]  /*0350*/  STG.E.64 desc[UR6][R4.64], R2 ;  /* 0x0000000204007986 */ /* 0x0003e8000c101b06 */
[----:B------:R1:W-:Y:S04]  /*0360*/  STG.E.64 desc[UR6][R4.64+0x8], R2 ;  /* 0x0000080204007986 */ /* 0x0003e8000c101b06 */
[----:B------:R1:W-:Y:S04]  /*0370*/  STG.E.64 desc[UR6][R4.64+0x10], R2 ;  /* 0x0000100204007986 */ /* 0x0003e8000c101b06 */
[----:B------:R1:W-:Y:S04]  /*0380*/  STG.E.64 desc[UR6][R4.64+0x18], R2 ;  /* 0x0000180204007986 */ /* 0x0003e8000c101b06 */
[----:B------:R1:W-:Y:S04]  /*0390*/  STG.E.64 desc[UR6][R4.64+0x20], R2 ;  /* 0x0000200204007986 */ /* 0x0003e8000c101b06 */
[----:B------:R1:W-:Y:S04]  /*03a0*/  STG.E.64 desc[UR6][R4.64+0x28], R2 ;  /* 0x0000280204007986 */ /* 0x0003e8000c101b06 */
[----:B------:R1:W-:Y:S04]  /*03b0*/  STG.E.64 desc[UR6][R4.64+0x30], R2 ;  /* 0x0000300204007986 */ /* 0x0003e8000c101b06 */
[----:B------:R1:W-:Y:S02]  /*03c0*/  STG.E.64 desc[UR6][R4.64+0x38], R2 ;  /* 0x0000380204007986 */ /* 0x0003e4000c101b06 */
.L_x_15:
[----:B------:R-:W-:Y:S05]  /*03d0*/  @!P1 EXIT ;  /* 0x000000000000994d */ /* 0x000fea0003800000 */
[----:B------:R-:W-:Y:S02]  /*03e0*/  ISETP.GE.U32.AND P0, PT, R6, 0x4, PT ;  /* 0x000000040600780c */ /* 0x000fe40003f06070 */
[----:B------:R-:W-:-:S04]  /*03f0*/  LOP3.LUT R0, R8, 0x3, RZ, 0xc0, !PT ;  /* 0x0000000308007812 */ /* 0x000fc800078ec0ff */
[----:B------:R-:W-:-:S07]  /*0400*/  ISETP.NE.AND P1, PT, R0, RZ, PT ;  /* 0x000000ff0000720c */ /* 0x000fce0003f25270 */
[----:B------:R-:W-:Y:S06]  /*0410*/  @!P0 BRA `(.L_x_16) ;  /* 0x00000000001c8947 */ /* 0x000fec0003800000 */
[----:B01----:R-:W0:Y:S02]  /*0420*/  LDC.64 R4, c[0x0][0x380] ;  /* 0x0000e000ff047b82 */ /* 0x003e240000000a00 */
[----:B0-----:R-:W-:-:S04]  /*0430*/  IMAD.WIDE.U32 R4, R7, 0x8, R4 ;  /* 0x0000000807047825 */ /* 0x001fc800078e0004 */
[----:B------:R-:W-:Y:S01]  /*0440*/  VIADD R7, R7, 0x4 ;  /* 0x0000000407077836 */ /* 0x000fe20000000000 */
[----:B------:R2:W-:Y:S04]  /*0450*/  STG.E.64 desc[UR6][R4.64], R2 ;  /* 0x0000000204007986 */ /* 0x0005e8000c101b06 */
[----:B------:R2:W-:Y:S04]  /*0460*/  STG.E.64 desc[UR6][R4.64+0x8], R2 ;  /* 0x0000080204007986 */ /* 0x0005e8000c101b06 */
[----:B------:R2:W-:Y:S04]  /*0470*/  STG.E.64 desc[UR6][R4.64+0x10], R2 ;  /* 0x0000100204007986 */ /* 0x0005e8000c101b06 */
[----:B------:R2:W-:Y:S02]  /*0480*/  STG.E.64 desc[UR6][R4.64+0x18], R2 ;  /* 0x0000180204007986 */ /* 0x0005e4000c101b06 */
.L_x_16:
[----:B------:R-:W-:Y:S05]  /*0490*/  @!P1 EXIT ;  /* 0x000000000000994d */ /* 0x000fea0003800000 */
[----:B012---:R-:W0:Y:S01]  /*04a0*/  LDC.64 R4, c[0x0][0x380] ;  /* 0x0000e000ff047b82 */ /* 0x007e220000000a00 */
[----:B------:R-:W-:Y:S02]  /*04b0*/  IMAD.MOV R0, RZ, RZ, -R0 ;  /* 0x000000ffff007224 */ /* 0x000fe400078e0a00 */
[----:B0-----:R-:W-:-:S07]  /*04c0*/  IMAD.WIDE.U32 R4, R7, 0x8, R4 ;  /* 0x0000000807047825 */ /* 0x001fce00078e0004 */
.L_x_17:
[----:B------:R-:W-:Y:S01]  /*04d0*/  IADD3 R0, PT, PT, R0, 0x1, RZ ;  /* 0x0000000100007810 */ /* 0x000fe20007ffe0ff */
[----:B------:R0:W-:Y:S03]  /*04e0*/  STG.E.64 desc[UR6][R4.64], R2 ;  /* 0x0000000204007986 */ /* 0x0001e6000c101b06 */
[----:B------:R-:W-:Y:S02]  /*04f0*/  ISETP.NE.AND P0, PT, R0, RZ, PT ;  /* 0x000000ff0000720c */ /* 0x000fe40003f05270 */
[----:B0-----:R-:W-:-:S05]  /*0500*/  IADD3 R4, P1, PT, R4, 0x8, RZ ;  /* 0x0000000804047810 */ /* 0x001fca0007f3e0ff */
[----:B------:R-:W-:-:S06]  /*0510*/  IMAD.X R5, RZ, RZ, R5, P1 ;  /* 0x000000ffff057224 */ /* 0x000fcc00008e0605 */
[----:B------:R-:W-:Y:S05]  /*0520*/  @P0 BRA `(.L_x_17) ;  /* 0xfffffffc00e80947 */ /* 0x000fea000383ffff */
[----:B------:R-:W-:Y:S05]  /*0530*/  EXIT ;  /* 0x000000000000794d */ /* 0x000fea0003800000 */
.L_x_18:
        /* <DEDUP_REMOVED lines=12> */
.L_x_139:


//--------------------- .text._ZN10Generators4cuda21Gpt_InitAttentionMaskEPlS1_PiPKliiii --------------------------
	.section	.text._ZN10Generators4cuda21Gpt_InitAttentionMaskEPlS1_PiPKliiii,"ax",@progbits
	.align	128
        .global         _ZN10Generators4cuda21Gpt_InitAttentionMaskEPlS1_PiPKliiii
        .type           _ZN10Generators4cuda21Gpt_InitAttentionMaskEPlS1_PiPKliiii,@function
        .size           _ZN10Generators4cuda21Gpt_InitAttentionMaskEPlS1_PiPKliiii,(.L_x_140 - _ZN10Generators4cuda21Gpt_InitAttentionMaskEPlS1_PiPKliiii)
        .other          _ZN10Generators4cuda21Gpt_InitAttentionMaskEPlS1_PiPKliiii,@"STO_CUDA_ENTRY STV_DEFAULT"
_ZN10Generators4cuda21Gpt_InitAttentionMaskEPlS1_PiPKliiii:
.text._ZN10Generators4cuda21Gpt_InitAttentionMaskEPlS1_PiPKliiii:
[----:B------:R-:W-:Y:S08]  /*0000*/  LDC R1, c[0x0][0x37c] ;  /* 0x0000df00ff017b82 */ /* 0x000ff00000000800 */
[----:B------:R-:W0:Y:S02]  /*0010*/  LDC R0, c[0x0][0x3a0] ;  /* 0x0000e800ff007b82 */ /* 0x000e240000000800 */
[----:B0-----:R-:W-:-:S13]  /*0020*/  ISETP.GE.AND P0, PT, R0, 0x1, PT ;  /* 0x000000010000780c */ /* 0x001fda0003f06270 */
[----:B------:R-:W-:Y:S05]  /*0030*/  @!P0 EXIT ;  /* 0x000000000000894d */ /* 0x000fea0003800000 */
[----:B------:R-:W0:Y:S01]  /*0040*/  LDC R3, c[0x0][0x3a8] ;  /* 0x0000ea00ff037b82 */ /* 0x000e220000000800 */
[----:B------:R-:W1:Y:S01]  /*0050*/  LDCU.64 UR10, c[0x0][0x358] ;  /* 0x00006b00ff0a77ac */ /* 0x000e620008000a00 */
[----:B0-----:R-:W-:-:S13]  /*0060*/  ISETP.GE.AND P0, PT, R3, 0x1, PT ;  /* 0x000000010300780c */ /* 0x001fda0003f06270 */
[----:B-1----:R-:W-:Y:S05]  /*0070*/  @!P0 BRA `(.L_x_19) ;  /* 0x00000048006c8947 */ /* 0x002fea0003800000 */
[----:B------:R-:W0:Y:S01]  /*0080*/  LDCU.64 UR4, c[0x0][0x380] ;  /* 0x00007000ff0477ac */ /* 0x000e220008000a00 */
[----:B------:R-:W1:Y:S08]  /*0090*/  LDC R0, c[0x0][0x3ac] ;  /* 0x0000eb00ff007b82 */ /* 0x000e700000000800 */
[----:B------:R-:W2:Y:S08]  /*00a0*/  LDC R20, c[0x0][0x398] ;  /* 0x0000e600ff147b82 */ /* 0x000eb00000000800 */
[----:B------:R-:W3:Y:S01]  /*00b0*/  LDC R21, c[0x0][0x39c] ;  /* 0x0000e700ff157b82 */ /* 0x000ee20000000800 */
[----:B0-----:R-:W-:-:S04]  /*00c0*/  UISETP.NE.U32.AND UP0, UPT, UR4, URZ, UPT ;  /* 0x000000ff0400728c */ /* 0x001fc8000bf05070 */
[----:B------:R-:W-:-:S03]  /*00d0*/  UISETP.NE.AND.EX UP0, UPT, UR5, URZ, UPT, UP0 ;  /* 0x000000ff0500728c */ /* 0x000fc6000bf05300 */
[----:B------:R-:W0:Y:S01]  /*00e0*/  LDC R16, c[0x0][0x380] ;  /* 0x0000e000ff107b82 */ /* 0x000e220000000800 */
[----:B-1----:R-:W-:-:S07]  /*00f0*/  SHF.R.S32.HI R0, RZ, 0x1f, R0 ;  /* 0x0000001fff007819 */ /* 0x002fce0000011400 */
[----:B------:R-:W1:Y:S08]  /*0100*/  LDC R17, c[0x0][0x384] ;  /* 0x0000e100ff117b82 */ /* 0x000e700000000800 */
[----:B------:R-:W4:Y:S01]  /*0110*/  LDC.64 R12, c[0x0][0x388] ;  /* 0x0000e200ff0c7b82 */ /* 0x000f220000000a00 */
[----:B--23--:R-:W-:Y:S05]  /*0120*/  BRA.U UP0, `(.L_x_20) ;  /* 0x0000003100747547 */ /* 0x00cfea000b800000 */
[----:B------:R-:W2:Y:S02]  /*0130*/  LDCU UR6, c[0x0][0x3a4] ;  /* 0x00007480ff0677ac */ /* 0x000ea40008000800 */
[----:B--2---:R-:W-:-:S09]  /*0140*/  UISETP.GT.AND UP0, UPT, UR6, URZ, UPT ;  /* 0x000000ff0600728c */ /* 0x004fd2000bf04270 */
[----:B------:R-:W-:Y:S05]  /*0150*/  BRA.U UP0, `(.L_x_21) ;  /* 0x00000015009c7547 */ /* 0x000fea000b800000 */
[C---:B------:R-:W-:Y:S01]  /*0160*/  LOP3.LUT R14, R3.reuse, 0x3, RZ, 0xc0, !PT ;  /* 0x00000003030e7812 */ /* 0x040fe200078ec0ff */
[----:B------:R-:W-:Y:S01]  /*0170*/  UMOV UR4, URZ ;  /* 0x000000ff00047c82 */ /* 0x000fe20008000000 */
[----:B------:R-:W-:-:S07]  /*0180*/  LOP3.LUT R2, R3, 0x7ffffffc, RZ, 0xc0, !PT ;  /* 0x7ffffffc03027812 */ /* 0x000fce00078ec0ff */
.L_x_28:
[----:B--2---:R-:W2:Y:S01]  /*0190*/  LDCU UR5, c[0x0][0x3a8] ;  /* 0x00007500ff0577ac */ /* 0x004ea20008000800 */
[----:B------:R-:W-:Y:S01]  /*01a0*/  CS2R R4, SRZ ;  /* 0x0000000000047805 */ /* 0x000fe2000001ff00 */
[----:B--2---:R-:W-:-:S09]  /*01b0*/  UISETP.GE.U32.AND UP0, UPT, UR5, 0x4, UPT ;  /* 0x000000040500788c */ /* 0x004fd2000bf06070 */
[----:B---3--:R-:W-:Y:S05]  /*01c0*/  BRA.U !UP0, `(.L_x_22) ;  /* 0x0000001108ac7547 */ /* 0x008fea000b800000 */
[----:B------:R-:W2:Y:S01]  /*01d0*/  LDC R3, c[0x0][0x3ac] ;  /* 0x0000eb00ff037b82 */ /* 0x000ea20000000800 */
[----:B------:R-:W-:Y:S01]  /*01e0*/  ISETP.GT.AND P0, PT, R2, RZ, PT ;  /* 0x000000ff0200720c */ /* 0x000fe20003f04270 */
[----:B------:R-:W-:Y:S01]  /*01f0*/  UMOV UR5, URZ ;  /* 0x000000ff00057c82 */ /* 0x000fe20008000000 */
[----:B------:R-:W-:-:S11]  /*0200*/  CS2R R4, SRZ ;  /* 0x0000000000047805 */ /* 0x000fd6000001ff00 */
[----:B------:R-:W-:Y:S05]  /*0210*/  @!P0 BRA `(.L_x_23) ;  /* 0x0000000c00e48947 */ /* 0x000fea0003800000 */
[----:B------:R-:W-:Y:S01]  /*0220*/  VIADD R6, R2, -UR5 ;  /* 0x8000000502067c36 */ /* 0x000fe20008000000 */
[----:B------:R-:W-:-:S04]  /*0230*/  PLOP3.LUT P0, PT, PT, PT, PT, 0x80, 0x8 ;  /* 0x000000000008781c */ /* 0x000fc80003f0f070 */
[----:B------:R-:W-:-:S13]  /*0240*/  ISETP.GT.AND P1, PT, R6, 0xc, PT ;  /* 0x0000000c0600780c */ /* 0x000fda0003f24270 */
[----:B------:R-:W-:Y:S05]  /*0250*/  @!P1 BRA `(.L_x_24) ;  /* 0x0000000800709947 */ /* 0x000fea0003800000 */
[----:B------:R-:W3:Y:S01]  /*0260*/  LDC R6, c[0x0][0x3ac] ;  /* 0x0000eb00ff067b82 */ /* 0x000ee20000000800 */
[----:B------:R-:W-:Y:S01]  /*0270*/  PLOP3.LUT P0, PT, PT, PT, PT, 0x8, 0x80 ;  /* 0x000000000080781c */ /* 0x000fe20003f0e170 */
[----:B------:R-:W-:-:S12]  /*0280*/  VIADD R7, R2, 0xfffffff4 ;  /* 0xfffffff402077836 */ /* 0x000fd80000000000 */
.L_x_25:
[----:B------:R-:W3:Y:S02]  /*0290*/  LDG.E.64 R8, desc[UR10][R20.64] ;  /* 0x0000000a14087981 */ /* 0x000ee4000c1e1b00 */
[----:B---3--:R-:W-:-:S04]  /*02a0*/  ISETP.NE.U32.AND P1, PT, R8, R6, PT ;  /* 0x000000060800720c */ /* 0x008fc80003f25070 */
[----:B------:R-:W-:-:S13]  /*02b0*/  ISETP.NE.AND.EX P1, PT, R9, R0, PT, P1 ;  /* 0x000000000900720c */ /* 0x000fda0003f25310 */
[----:B------:R-:W-:Y:S02]  /*02c0*/  @P1 IMAD.MOV.U32 R10, RZ, RZ, R4 ;  /* 0x000000ffff0a1224 */ /* 0x000fe400078e0004 */
[----:B------:R-:W-:-:S05]  /*02d0*/  @P1 IMAD.MOV.U32 R11, RZ, RZ, R5 ;  /* 0x000000ffff0b1224 */ /* 0x000fca00078e0005 */
[----:B----4-:R3:W-:Y:S04]  /*02e0*/  @P1 STG.E.64 desc[UR10][R12.64], R10 ;  /* 0x0000000a0c001986 */ /* 0x0107e8000c101b0a */
[----:B------:R-:W-:Y:S04]  /*02f0*/  @!P1 STG.E.64 desc[UR10][R12.64], RZ ;  /* 0x000000ff0c009986 */ /* 0x000fe8000c101b0a */
[----:B------:R-:W4:Y:S01]  /*0300*/  LDG.E.64 R8, desc[UR10][R20.64+0x8] ;  /* 0x0000080a14087981 */ /* 0x000f22000c1e1b00 */
[----:B------:R-:W-:-:S05]  /*0310*/  @P1 IADD3 R4, P3, PT, R4, 0x1, RZ ;  /* 0x0000000104041810 */ /* 0x000fca0007f7e0ff */
[----:B------:R-:W-:Y:S01]  /*0320*/  @P1 IMAD.X R5, RZ, RZ, R5, P3 ;  /* 0x000000ffff051224 */ /* 0x000fe200018e0605 */
[----:B----4-:R-:W-:-:S04]  /*0330*/  ISETP.NE.U32.AND P2, PT, R8, R6, PT ;  /* 0x000000060800720c */ /* 0x010fc80003f45070 */
[----:B------:R-:W-:-:S13]  /*0340*/  ISETP.NE.AND.EX P2, PT, R9, R0, PT, P2 ;  /* 0x000000000900720c */ /* 0x000fda0003f45320 */
[----:B---3--:R-:W-:Y:S02]  /*0350*/  @P2 IMAD.MOV.U32 R10, RZ, RZ, R4 ;  /* 0x000000ffff0a2224 */ /* 0x008fe400078e0004 */
[----:B------:R-:W-:-:S05]  /*0360*/  @P2 IMAD.MOV.U32 R11, RZ, RZ, R5 ;  /* 0x000000ffff0b2224 */ /* 0x000fca00078e0005 */
[----:B------:R3:W-:Y:S04]  /*0370*/  @P2 STG.E.64 desc[UR10][R12.64+0x8], R10 ;  /* 0x0000080a0c002986 */ /* 0x0007e8000c101b0a */
        /* <DEDUP_REMOVED lines=29> */
[----:B------:R-:W-:-:S04]  /*0550*/  @P1 IADD3 R4, P3, PT, R4, 0x1, RZ ;  /* 0x0000000104041810 */ /* 0x000fc80007f7e0ff */
[----:B------:R-:W-:Y:S02]  /*0560*/  @P1 IADD3.X R5, PT, PT, RZ, R5, RZ, P3, !PT ;  /* 0x00000005ff051210 */ /* 0x000fe40001ffe4ff */
        /* <DEDUP_REMOVED lines=47> */
[----:B---3--:R-:W-:Y:S01]  /*0860*/  @P1 MOV R10, R4 ;  /* 0x00000004000a1202 */ /* 0x008fe20000000f00 */
        /* <DEDUP_REMOVED lines=39> */
[----:B------:R4:W5:Y:S01]  /*0ae0*/  LDG.E.64 R8, desc[UR10][R20.64+0x78] ;  /* 0x0000780a14087981 */ /* 0x000962000c1e1b00 */
[----:B------:R-:W-:Y:S01]  /*0af0*/  @P3 IADD3 R4, P2, PT, R4, 0x1, RZ ;  /* 0x0000000104043810 */ /* 0x000fe20007f5e0ff */
[----:B------:R-:W-:-:S04]  /*0b00*/  UIADD3 UR5, UPT, UPT, UR5, 0x10, URZ ;  /* 0x0000001005057890 */ /* 0x000fc8000fffe0ff */
[----:B------:R-:W-:Y:S01]  /*0b10*/  @P3 IMAD.X R5, RZ, RZ, R5, P2 ;  /* 0x000000ffff053224 */ /* 0x000fe200010e0605 */
[----:B---3--:R-:W-:Y:S02]  /*0b20*/  IADD3 R10, P4, PT, R12, 0x80, RZ ;  /* 0x000000800c0a7810 */ /* 0x008fe40007f9e0ff */
[----:B------:R-:W-:Y:S02]  /*0b30*/  ISETP.LE.AND P2, PT, R7, UR5, PT ;  /* 0x0000000507007c0c */ /* 0x000fe4000bf43270 */
[----:B----4-:R-:W-:Y:S01]  /*0b40*/  IADD3 R20, P3, PT, R20, 0x80, RZ ;  /* 0x0000008014147810 */ /* 0x010fe20007f7e0ff */
[----:B------:R-:W-:-:S04]  /*0b50*/  IMAD.X R11, RZ, RZ, R13, P4 ;  /* 0x000000ffff0b7224 */ /* 0x000fc800020e060d */
[----:B------:R-:W-:Y:S01]  /*0b60*/  IMAD.X R21, RZ, RZ, R21, P3 ;  /* 0x000000ffff157224 */ /* 0x000fe200018e0615 */
[----:B-----5:R-:W-:-:S04]  /*0b70*/  ISETP.NE.U32.AND P1, PT, R8, R6, PT ;  /* 0x000000060800720c */ /* 0x020fc80003f25070 */
[----:B------:R-:W-:-:S13]  /*0b80*/  ISETP.NE.AND.EX P1, PT, R9, R0, PT, P1 ;  /* 0x000000000900720c */ /* 0x000fda0003f25310 */
[----:B------:R-:W-:Y:S01]  /*0b90*/  @P1 IMAD.MOV.U32 R8, RZ, RZ, R4 ;  /* 0x000000ffff081224 */ /* 0x000fe200078e0004 */
[----:B------:R-:W-:Y:S02]  /*0ba0*/  @P1 MOV R9, R5 ;  /* 0x0000000500091202 */ /* 0x000fe40000000f00 */
[----:B------:R-:W-:-:S03]  /*0bb0*/  @P1 IADD3 R4, P5, PT, R4, 0x1, RZ ;  /* 0x0000000104041810 */ /* 0x000fc60007fbe0ff */
[----:B------:R-:W-:Y:S02]  /*0bc0*/  @P1 STG.E.64 desc[UR10][R12.64+0x78], R8 ;  /* 0x000078080c001986 */ /* 0x000fe4000c101b0a */
[----:B------:R-:W-:Y:S02]  /*0bd0*/  @P1 IMAD.X R5, RZ, RZ, R5, P5 ;  /* 0x000000ffff051224 */ /* 0x000fe400028e0605 */
[----:B------:R3:W-:Y:S02]  /*0be0*/  @!P1 STG.E.64 desc[UR10][R12.64+0x78], RZ ;  /* 0x000078ff0c009986 */ /* 0x0007e4000c101b0a */
[----:B---3--:R-:W-:Y:S02]  /*0bf0*/  IMAD.MOV.U32 R12, RZ, RZ, R10 ;  /* 0x000000ffff0c7224 */ /* 0x008fe400078e000a */
[----:B------:R-:W-:Y:S01]  /*0c00*/  IMAD.MOV.U32 R13, RZ, RZ, R11 ;  /* 0x000000ffff0d7224 */ /* 0x000fe200078e000b */
[----:B------:R-:W-:Y:S06]  /*0c10*/  @!P2 BRA `(.L_x_25) ;  /* 0xfffffff4009ca947 */ /* 0x000fec000383ffff */
.L_x_24:
[----:B------:R-:W-:-:S05]  /*0c20*/  VIADD R6, R2, -UR5 ;  /* 0x8000000502067c36 */ /* 0x000fca0008000000 */
[----:B------:R-:W-:-:S13]  /*0c30*/  ISETP.GT.AND P1, PT, R6, 0x4, PT ;  /* 0x000000040600780c */ /* 0x000fda0003f24270 */
[----:B------:R-:W-:Y:S05]  /*0c40*/  @!P1 BRA `(.L_x_26) ;  /* 0x0000000400509947 */ /* 0x000fea0003800000 */
[----:B------:R-:W3:Y:S01]  /*0c50*/  LDG.E.64 R8, desc[UR10][R20.64] ;  /* 0x0000000a14087981 */ /* 0x000ee2000c1e1b00 */
[----:B------:R-:W3:Y:S02]  /*0c60*/  LDC R6, c[0x0][0x3ac] ;  /* 0x0000eb00ff067b82 */ /* 0x000ee40000000800 */
        /* <DEDUP_REMOVED lines=29> */
[----:B0-----:R-:W-:Y:S01]  /*0e40*/  @P0 MOV R16, R4 ;  /* 0x0000000400100202 */ /* 0x001fe20000000f00 */
[----:B-1----:R-:W-:-:S05]  /*0e50*/  @P0 IMAD.MOV.U32 R17, RZ, RZ, R5 ;  /* 0x000000ffff110224 */ /* 0x002fca00078e0005 */
[----:B------:R0:W-:Y:S04]  /*0e60*/  @P0 STG.E.64 desc[UR10][R12.64+0x18], R16 ;  /* 0x000018100c000986 */ /* 0x0001e8000c101b0a */
[----:B------:R-:W-:Y:S04]  /*0e70*/  @!P0 STG.E.64 desc[UR10][R12.64+0x18], RZ ;  /* 0x000018ff0c008986 */ /* 0x000fe8000c101b0a */
[----:B------:R-:W4:Y:S01]  /*0e80*/  LDG.E.64 R8, desc[UR10][R20.64+0x20] ;  /* 0x0000200a14087981 */ /* 0x000f22000c1e1b00 */
[----:B------:R-:W-:Y:S02]  /*0e90*/  @P0 IADD3 R4, P4, PT, R4, 0x1, RZ ;  /* 0x0000000104040810 */ /* 0x000fe40007f9e0ff */
[----:B---3--:R-:W-:-:S03]  /*0ea0*/  IADD3 R10, P3, PT, R12, 0x20, RZ ;  /* 0x000000200c0a7810 */ /* 0x008fc60007f7e0ff */
[----:B------:R-:W-:Y:S02]  /*0eb0*/  @P0 IMAD.X R5, RZ, RZ, R5, P4 ;  /* 0x000000ffff050224 */ /* 0x000fe400020e0605 */
[----:B------:R-:W-:Y:S01]  /*0ec0*/  IMAD.X R11, RZ, RZ, R13, P3 ;  /* 0x000000ffff0b7224 */ /* 0x000fe200018e060d */
[----:B----4-:R-:W-:Y:S02]  /*0ed0*/  ISETP.NE.U32.AND P1, PT, R8, R6, PT ;  /* 0x000000060800720c */ /* 0x010fe40003f25070 */
[----:B------:R-:W-:Y:S02]  /*0ee0*/  IADD3 R8, P2, PT, R20, 0x20, RZ ;  /* 0x0000002014087810 */ /* 0x000fe40007f5e0ff */
[----:B------:R-:W-:-:S03]  /*0ef0*/  ISETP.NE.AND.EX P1, PT, R9, R0, PT, P1 ;  /* 0x000000000900720c */ /* 0x000fc60003f25310 */
[----:B------:R-:W-:-:S10]  /*0f00*/  IMAD.X R9, RZ, RZ, R21, P2 ;  /* 0x000000ffff097224 */ /* 0x000fd400010e0615 */
[----:B------:R-:W-:Y:S02]  /*0f10*/  @P1 IMAD.MOV.U32 R18, RZ, RZ, R4 ;  /* 0x000000ffff121224 */ /* 0x000fe400078e0004 */
[----:B------:R-:W-:-:S05]  /*0f20*/  @P1 IMAD.MOV.U32 R19, RZ, RZ, R5 ;  /* 0x000000ffff131224 */ /* 0x000fca00078e0005 */
[----:B------:R1:W-:Y:S04]  /*0f30*/  @P1 STG.E.64 desc[UR10][R12.64+0x20], R18 ;  /* 0x000020120c001986 */ /* 0x0003e8000c101b0a */
[----:B------:R3:W-:Y:S04]  /*0f40*/  @!P1 STG.E.64 desc[UR10][R10.64], RZ ;  /* 0x000000ff0a009986 */ /* 0x0007e8000c101b0a */
[----:B0-----:R-:W4:Y:S01]  /*0f50*/  LDG.E.64 R16, desc[UR10][R8.64+0x8] ;  /* 0x0000080a08107981 */ /* 0x001f22000c1e1b00 */
[----:B------:R-:W-:-:S05]  /*0f60*/  @P1 IADD3 R4, P2, PT, R4, 0x1, RZ ;  /* 0x0000000104041810 */ /* 0x000fca0007f5e0ff */
[----:B------:R-:W-:Y:S01]  /*0f70*/  @P1 IMAD.X R5, RZ, RZ, R5, P2 ;  /* 0x000000ffff051224 */ /* 0x000fe200010e0605 */
[----:B----4-:R-:W-:-:S04]  /*0f80*/  ISETP.NE.U32.AND P0, PT, R16, R6, PT ;  /* 0x000000061000720c */ /* 0x010fc80003f05070 */
[----:B------:R-:W-:-:S13]  /*0f90*/  ISETP.NE.AND.EX P0, PT, R17, R0, PT, P0 ;  /* 0x000000001100720c */ /* 0x000fda0003f05300 */
[----:B-1----:R-:W-:Y:S02]  /*0fa0*/  @P0 IMAD.MOV.U32 R18, RZ, RZ, R4 ;  /* 0x000000ffff120224 */ /* 0x002fe400078e0004 */
[----:B------:R-:W-:-:S05]  /*0fb0*/  @P0 IMAD.MOV.U32 R19, RZ, RZ, R5 ;  /* 0x000000ffff130224 */ /* 0x000fca00078e0005 */
[----:B------:R3:W-:Y:S04]  /*0fc0*/  @P0 STG.E.64 desc[UR10][R10.64+0x8], R18 ;  /* 0x000008120a000986 */ /* 0x0007e8000c101b0a */
[----:B------:R3:W-:Y:S04]  /*0fd0*/  @!P0 STG.E.64 desc[UR10][R10.64+0x8], RZ ;  /* 0x000008ff0a008986 */ /* 0x0007e8000c101b0a */
[----:B------:R-:W4:Y:S01]  /*0fe0*/  LDG.E.64 R16, desc[UR10][R8.64+0x10] ;  /* 0x0000100a08107981 */ /* 0x000f22000c1e1b00 */
[----:B------:R-:W-:-:S05]  /*0ff0*/  @P0 IADD3 R4, P2, PT, R4, 0x1, RZ ;  /* 0x0000000104040810 */ /* 0x000fca0007f5e0ff */
[----:B------:R-:W-:Y:S01]  /*1000*/  @P0 IMAD.X R5, RZ, RZ, R5, P2 ;  /* 0x000000ffff050224 */ /* 0x000fe200010e0605 */
[----:B----4-:R-:W-:-:S04]  /*1010*/  ISETP.NE.U32.AND P1, PT, R16, R6, PT ;  /* 0x000000061000720c */ /* 0x010fc80003f25070 */
[----:B------:R-:W-:-:S13]  /*1020*/  ISETP.NE.AND.EX P1, PT, R17, R0, PT, P1 ;  /* 0x000000001100720c */ /* 0x000fda0003f25310 */
[----:B------:R-:W-:Y:S02]  /*1030*/  @P1 IMAD.MOV.U32 R16, RZ, RZ, R4 ;  /* 0x000000ffff101224 */ /* 0x000fe400078e0004 */
[----:B------:R-:W-:-:S05]  /*1040*/  @P1 IMAD.MOV.U32 R17, RZ, RZ, R5 ;  /* 0x000000ffff111224 */ /* 0x000fca00078e0005 */
[----:B------:R3:W-:Y:S04]  /*1050*/  @P1 STG.E.64 desc[UR10][R10.64+0x10], R16 ;  /* 0x000010100a001986 */ /* 0x0007e8000c101b0a */
[----:B------:R3:W-:Y:S04]  /*1060*/  @!P1 STG.E.64 desc[UR10][R10.64+0x10], RZ ;  /* 0x000010ff0a009986 */ /* 0x0007e8000c101b0a */
[----:B------:R-:W4:Y:S01]  /*1070*/  LDG.E.64 R12, desc[UR10][R8.64+0x18] ;  /* 0x0000180a080c7981 */ /* 0x000f22000c1e1b00 */
[----:B------:R-:W-:Y:S01]  /*1080*/  @P1 IADD3 R4, P0, PT, R4, 0x1, RZ ;  /* 0x0000000104041810 */ /* 0x000fe20007f1e0ff */
[----:B------:R-:W-:-:S04]  /*1090*/  UIADD3 UR5, UPT, UPT, UR5, 0x4, URZ ;  /* 0x0000000405057890 */ /* 0x000fc8000fffe0ff */
[----:B------:R-:W-:Y:S01]  /*10a0*/  @P1 IMAD.X R5, RZ, RZ, R5, P0 ;  /* 0x000000ffff051224 */ /* 0x000fe200000e0605 */
[----:B------:R-:W-:Y:S01]  /*10b0*/  IADD3 R20, P1, PT, R8, 0x20, RZ ;  /* 0x0000002008147810 */ /* 0x000fe20007f3e0ff */
[----:B------:R-:W-:Y:S01]  /*10c0*/  UIADD3 UR5, UPT, UPT, UR5, 0x4, URZ ;  /* 0x0000000405057890 */ /* 0x000fe2000fffe0ff */
[----:B------:R-:W-:Y:S02]  /*10d0*/  PLOP3.LUT P0, PT, PT, PT, PT, 0x8, 0x80 ;  /* 0x000000000080781c */ /* 0x000fe40003f0e170 */
[----:B------:R-:W-:Y:S02]  /*10e0*/  IADD3.X R21, PT, PT, RZ, R9, RZ, P1, !PT ;  /* 0x00000009ff157210 */ /* 0x000fe40000ffe4ff */
[----:B----4-:R-:W-:Y:S02]  /*10f0*/  ISETP.NE.U32.AND P2, PT, R12, R6, PT ;  /* 0x000000060c00720c */ /* 0x010fe40003f45070 */
[----:B------:R-:W-:Y:S02]  /*1100*/  IADD3 R12, P3, PT, R10, 0x20, RZ ;  /* 0x000000200a0c7810 */ /* 0x000fe40007f7e0ff */
[----:B------:R-:W-:-:S03]  /*1110*/  ISETP.NE.AND.EX P2, PT, R13, R0, PT, P2 ;  /* 0x000000000d00720c */ /* 0x000fc60003f45320 */
[----:B------:R-:W-:-:S10]  /*1120*/  IMAD.X R13, RZ, RZ, R11, P3 ;  /* 0x000000ffff0d7224 */ /* 0x000fd400018e060b */
[----:B------:R-:W-:Y:S01]  /*1130*/  @P2 IMAD.MOV.U32 R6, RZ, RZ, R4 ;  /* 0x000000ffff062224 */ /* 0x000fe200078e0004 */
[----:B------:R-:W-:Y:S01]  /*1140*/  @P2 IADD3 R4, P4, PT, R4, 0x1, RZ ;  /* 0x0000000104042810 */ /* 0x000fe20007f9e0ff */
[----:B------:R-:W-:-:S04]  /*1150*/  @P2 IMAD.MOV.U32 R7, RZ, RZ, R5 ;  /* 0x000000ffff072224 */ /* 0x000fc800078e0005 */
[----:B------:R-:W-:Y:S01]  /*1160*/  @P2 IMAD.X R5, RZ, RZ, R5, P4 ;  /* 0x000000ffff052224 */ /* 0x000fe200020e0605 */
[----:B------:R3:W-:Y:S04]  /*1170*/  @P2 STG.E.64 desc[UR10][R10.64+0x18], R6 ;  /* 0x000018060a002986 */ /* 0x0007e8000c101b0a */
[----:B------:R3:W-:Y:S03]  /*1180*/  @!P2 STG.E.64 desc[UR10][R10.64+0x18], RZ ;  /* 0x000018ff0a00a986 */ /* 0x0007e6000c101b0a */
.L_x_26:
[----:B------:R-:W-:-:S13]  /*1190*/  ISETP.NE.OR P0, PT, R2, UR5, P0 ;  /* 0x0000000502007c0c */ /* 0x000fda0008705670 */
[----:B------:R-:W-:Y:S05]  /*11a0*/  @!P0 BRA `(.L_x_22) ;  /* 0x0000000000b48947 */ /* 0x000fea0003800000 */
.L_x_23:
[----:B---3--:R-:W2:Y:S02]  /*11b0*/  LDG.E.64 R6, desc[UR10][R20.64] ;  /* 0x0000000a14067981 */ /* 0x008ea4000c1e1b00 */
[----:B--2---:R-:W-:-:S04]  /*11c0*/  ISETP.NE.U32.AND P0, PT, R6, R3, PT ;  /* 0x000000030600720c */ /* 0x004fc80003f05070 */
[----:B------:R-:W-:-:S13]  /*11d0*/  ISETP.NE.AND.EX P0, PT, R7, R0, PT, P0 ;  /* 0x000000000700720c */ /* 0x000fda0003f05300 */
[----:B------:R-:W-:Y:S02]  /*11e0*/  @P0 IMAD.MOV.U32 R8, RZ, RZ, R4 ;  /* 0x000000ffff080224 */ /* 0x000fe400078e0004 */
[----:B------:R-:W-:-:S05]  /*11f0*/  @P0 IMAD.MOV.U32 R9, RZ, RZ, R5 ;  /* 0x000000ffff090224 */ /* 0x000fca00078e0005 */
[----:B----4-:R2:W-:Y:S04]  /*1200*/  @P0 STG.E.64 desc[UR10][R12.64], R8 ;  /* 0x000000080c000986 */ /* 0x0105e8000c101b0a */
[----:B------:R-:W-:Y:S04]  /*1210*/  @!P0 STG.E.64 desc[UR10][R12.64], RZ ;  /* 0x000000ff0c008986 */ /* 0x000fe8000c101b0a */
[----:B------:R-:W3:Y:S01]  /*1220*/  LDG.E.64 R6, desc[UR10][R20.64+0x8] ;  /* 0x0000080a14067981 */ /* 0x000ee2000c1e1b00 */
[----:B------:R-:W-:-:S05]  /*1230*/  @P0 IADD3 R4, P2, PT, R4, 0x1, RZ ;  /* 0x0000000104040810 */ /* 0x000fca0007f5e0ff */
[----:B------:R-:W-:Y:S01]  /*1240*/  @P0 IMAD.X R5, RZ, RZ, R5, P2 ;  /* 0x000000ffff050224 */ /* 0x000fe200010e0605 */
[----:B---3--:R-:W-:-:S04]  /*1250*/  ISETP.NE.U32.AND P1, PT, R6, R3, PT ;  /* 0x000000030600720c */ /* 0x008fc80003f25070 */
[----:B------:R-:W-:-:S13]  /*1260*/  ISETP.NE.AND.EX P1, PT, R7, R0, PT, P1 ;  /* 0x000000000700720c */ /* 0x000fda0003f25310 */
[----:B--2---:R-:W-:Y:S02]  /*1270*/  @P1 IMAD.MOV.U32 R8, RZ, RZ, R4 ;  /* 0x000000ffff081224 */ /* 0x004fe400078e0004 */
[----:B------:R-:W-:-:S05]  /*1280*/  @P1 IMAD.MOV.U32 R9, RZ, RZ, R5 ;  /* 0x000000ffff091224 */ /* 0x000fca00078e0005 */
[----:B------:R2:W-:Y:S04]  /*1290*/  @P1 STG.E.64 desc[UR10][R12.64+0x8], R8 ;  /* 0x000008080c001986 */ /* 0x0005e8000c101b0a */
        /* <DEDUP_REMOVED lines=10> */
[----:B------:R3:W4:Y:S01]  /*1340*/  LDG.E.64 R6, desc[UR10][R20.64+0x18] ;  /* 0x0000180a14067981 */ /* 0x000722000c1e1b00 */
[----:B------:R-:W-:Y:S01]  /*1350*/  @P0 IADD3 R4, P2, PT, R4, 0x1, RZ ;  /* 0x0000000104040810 */ /* 0x000fe20007f5e0ff */
[----:B------:R-:W-:-:S04]  /*1360*/  UIADD3 UR5, UPT, UPT, UR5, 0x4, URZ ;  /* 0x0000000405057890 */ /* 0x000fc8000fffe0ff */
[----:B------:R-:W-:Y:S01]  /*1370*/  @P0 IMAD.X R5, RZ, RZ, R5, P2 ;  /* 0x000000ffff050224 */ /* 0x000fe200010e0605 */
[----:B--2---:R-:W-:Y:S02]  /*1380*/  IADD3 R8, P3, PT, R12, 0x20, RZ ;  /* 0x000000200c087810 */ /* 0x004fe40007f7e0ff */
[----:B------:R-:W-:Y:S02]  /*1390*/  ISETP.NE.AND P0, PT, R2, UR5, PT ;  /* 0x0000000502007c0c */ /* 0x000fe4000bf05270 */
[----:B---3--:R-:W-:Y:S01]  /*13a0*/  IADD3 R20, P2, PT, R20, 0x20, RZ ;  /* 0x0000002014147810 */ /* 0x008fe20007f5e0ff */
[----:B------:R-:W-:-:S04]  /*13b0*/  IMAD.X R9, RZ, RZ, R13, P3 ;  /* 0x000000ffff097224 */ /* 0x000fc800018e060d */
[----:B------:R-:W-:Y:S01]  /*13c0*/  IMAD.X R21, RZ, RZ, R21, P2 ;  /* 0x000000ffff157224 */ /* 0x000fe200010e0615 */
[----:B----4-:R-:W-:-:S04]  /*13d0*/  ISETP.NE.U32.AND P1, PT, R6, R3, PT ;  /* 0x000000030600720c */ /* 0x010fc80003f25070 */
[----:B------:R-:W-:-:S13]  /*13e0*/  ISETP.NE.AND.EX P1, PT, R7, R0, PT, P1 ;  /* 0x000000000700720c */ /* 0x000fda0003f25310 */
[----:B------:R-:W-:Y:S01]  /*13f0*/  @P1 IMAD.MOV.U32 R6, RZ, RZ, R4 ;  /* 0x000000ffff061224 */ /* 0x000fe200078e0004 */
[----:B------:R-:W-:Y:S01]  /*1400*/  @P1 IADD3 R4, P4, PT, R4, 0x1, RZ ;  /* 0x0000000104041810 */ /* 0x000fe20007f9e0ff */
[----:B------:R-:W-:-:S03]  /*1410*/  @P1 IMAD.MOV.U32 R7, RZ, RZ, R5 ;  /* 0x000000ffff071224 */ /* 0x000fc600078e0005 */
[----:B------:R-:W-:Y:S02]  /*1420*/  @P1 IADD3.X R5, PT, PT, RZ, R5, RZ, P4, !PT ;  /* 0x00000005ff051210 */ /* 0x000fe400027fe4ff */
[----:B------:R-:W-:Y:S04]  /*1430*/  @P1 STG.E.64 desc[UR10][R12.64+0x18], R6 ;  /* 0x000018060c001986 */ /* 0x000fe8000c101b0a */
[----:B------:R2:W-:Y:S02]  /*1440*/  @!P1 STG.E.64 desc[UR10][R12.64+0x18], RZ ;  /* 0x000018ff0c009986 */ /* 0x0005e4000c101b0a */
[----:B--2---:R-:W-:Y:S02]  /*1450*/  IMAD.MOV.U32 R12, RZ, RZ, R8 ;  /* 0x000000ffff0c7224 */ /* 0x004fe400078e0008 */
[----:B------:R-:W-:Y:S01]  /*1460*/  IMAD.MOV.U32 R13, RZ, RZ, R9 ;  /* 0x000000ffff0d7224 */ /* 0x000fe200078e0009 */
[----:B------:R-:W-:Y:S06]  /*1470*/  @P0 BRA `(.L_x_23) ;  /* 0xfffffffc004c0947 */ /* 0x000fec000383ffff */
.L_x_22:
[----:B--2---:R-:W2:Y:S01]  /*1480*/  LDC R3, c[0x0][0x3a0] ;  /* 0x0000e800ff037b82 */ /* 0x004ea20000000800 */
[----:B------:R-:W-:Y:S01]  /*1490*/  ISETP.NE.AND P0, PT, R14, RZ, PT ;  /* 0x000000ff0e00720c */ /* 0x000fe20003f05270 */
[----:B------:R-:W-:-:S06]  /*14a0*/  UIADD3 UR4, UPT, UPT, UR4, 0x1, URZ ;  /* 0x0000000104047890 */ /* 0x000fcc000fffe0ff */
[----:B--2---:R-:W-:-:S06]  /*14b0*/  ISETP.NE.AND P2, PT, R3, UR4, PT ;  /* 0x0000000403007c0c */ /* 0x004fcc000bf45270 */
[----:B------:R-:W-:Y:S07]  /*14c0*/  @!P0 BRA `(.L_x_27) ;  /* 0x0000000000b88947 */ /* 0x000fee0003800000 */
[----:B---3--:R-:W2:Y:S01]  /*14d0*/  LDG.E.64 R6, desc[UR10][R20.64] ;  /* 0x0000000a14067981 */ /* 0x008ea2000c1e1b00 */
[----:B------:R-:W2:Y:S01]  /*14e0*/  LDC R15, c[0x0][0x3ac] ;  /* 0x0000eb00ff0f7b82 */ /* 0x000ea20000000800 */
[----:B------:R-:W-:Y:S01]  /*14f0*/  ISETP.NE.AND P1, PT, R14, 0x1, PT ;  /* 0x000000010e00780c */ /* 0x000fe20003f25270 */
[----:B----4-:R-:W-:Y:S01]  /*1500*/  IMAD.MOV.U32 R8, RZ, RZ, R12 ;  /* 0x000000ffff087224 */ /* 0x010fe200078e000c */
[----:B------:R-:W-:Y:S01]  /*1510*/  IADD3 R3, P4, PT, R12, 0x8, RZ ;  /* 0x000000080c037810 */ /* 0x000fe20007f9e0ff */
[----:B------:R-:W-:-:S04]  /*1520*/  IMAD.MOV.U32 R9, RZ, RZ, R13 ;  /* 0x000000ffff097224 */ /* 0x000fc800078e000d */
[----:B------:R-:W-:Y:S01]  /*1530*/  IMAD.X R10, RZ, RZ, R13, P4 ;  /* 0x000000ffff0a7224 */ /* 0x000fe200020e060d */
[----:B--2---:R-:W-:Y:S01]  /*1540*/  ISETP.NE.U32.AND P0, PT, R6, R15, PT ;  /* 0x0000000f0600720c */ /* 0x004fe20003f05070 */
[----:B------:R-:W-:Y:S01]  /*1550*/  IMAD.MOV.U32 R6, RZ, RZ, R20 ;  /* 0x000000ffff067224 */ /* 0x000fe200078e0014 */
[----:B------:R-:W-:Y:S02]  /*1560*/  IADD3 R20, P3, PT, R20, 0x8, RZ ;  /* 0x0000000814147810 */ /* 0x000fe40007f7e0ff */
[----:B------:R-:W-:Y:S01]  /*1570*/  ISETP.NE.AND.EX P0, PT, R7, R0, PT, P0 ;  /* 0x000000000700720c */ /* 0x000fe20003f05300 */
[--C-:B------:R-:W-:Y:S02]  /*1580*/  IMAD.MOV.U32 R7, RZ, RZ, R21.reuse ;  /* 0x000000ffff077224 */ /* 0x100fe400078e0015 */
[----:B------:R-:W-:-:S10]  /*1590*/  IMAD.X R21, RZ, RZ, R21, P3 ;  /* 0x000000ffff157224 */ /* 0x000fd400018e0615 */
[----:B------:R2:W-:Y:S04]  /*15a0*/  @P0 STG.E.64 desc[UR10][R12.64], R4 ;  /* 0x000000040c000986 */ /* 0x0005e8000c101b0a */
[----:B------:R3:W-:Y:S01]  /*15b0*/  @!P0 STG.E.64 desc[UR10][R12.64], RZ ;  /* 0x000000ff0c008986 */ /* 0x0007e2000c101b0a */
[----:B--2---:R-:W-:Y:S01]  /*15c0*/  @P0 IADD3 R4, P5, PT, R4, 0x1, RZ ;  /* 0x0000000104040810 */ /* 0x004fe20007fbe0ff */
[----:B---3--:R-:W-:Y:S02]  /*15d0*/  IMAD.MOV.U32 R12, RZ, RZ, R3 ;  /* 0x000000ffff0c7224 */ /* 0x008fe400078e0003 */
[----:B------:R-:W-:Y:S02]  /*15e0*/  IMAD.MOV.U32 R13, RZ, RZ, R10 ;  /* 0x000000ffff0d7224 */ /* 0x000fe400078e000a */
[----:B------:R-:W-:Y:S01]  /*15f0*/  @P0 IMAD.X R5, RZ, RZ, R5, P5 ;  /* 0x000000ffff050224 */ /* 0x000fe200028e0605 */
[----:B------:R-:W-:Y:S07]  /*1600*/  @!P1 BRA `(.L_x_27) ;  /* 0x0000000000689947 */ /* 0x000fee0003800000 */
[----:B------:R-:W2:Y:S01]  /*1610*/  LDG.E.64 R10, desc[UR10][R20.64] ;  /* 0x0000000a140a7981 */ /* 0x000ea2000c1e1b00 */
[----:B------:R-:W-:Y:S02]  /*1620*/  ISETP.NE.AND P3, PT, R14, 0x2, PT ;  /* 0x000000020e00780c */ /* 0x000fe40003f65270 */
[----:B--2---:R-:W-:-:S04]  /*1630*/  ISETP.NE.U32.AND P0, PT, R10, R15, PT ;  /* 0x0000000f0a00720c */ /* 0x004fc80003f05070 */
[----:B------:R-:W-:-:S13]  /*1640*/  ISETP.NE.AND.EX P0, PT, R11, R0, PT, P0 ;  /* 0x000000000b00720c */ /* 0x000fda0003f05300 */
[----:B0-----:R-:W-:Y:S02]  /*1650*/  @P0 IMAD.MOV.U32 R16, RZ, RZ, R4 ;  /* 0x000000ffff100224 */ /* 0x001fe400078e0004 */
[----:B-1----:R-:W-:-:S05]  /*1660*/  @P0 IMAD.MOV.U32 R17, RZ, RZ, R5 ;  /* 0x000000ffff110224 */ /* 0x002fca00078e0005 */
[----:B------:R-:W-:Y:S04]  /*1670*/  @P0 STG.E.64 desc[UR10][R12.64], R16 ;  /* 0x000000100c000986 */ /* 0x000fe8000c101b0a */
[----:B------:R0:W-:Y:S04]  /*1680*/  @!P0 STG.E.64 desc[UR10][R12.64], RZ ;  /* 0x000000ff0c008986 */ /* 0x0001e8000c101b0a */
[----:B------:R1:W2:Y:S01]  /*1690*/  @P3 LDG.E.64 R10, desc[UR10][R6.64+0x10] ;  /* 0x0000100a060a3981 */ /* 0x0002a2000c1e1b00 */
[----:B------:R-:W-:Y:S02]  /*16a0*/  @P0 IADD3 R4, P4, PT, R4, 0x1, RZ ;  /* 0x0000000104040810 */ /* 0x000fe40007f9e0ff */
[----:B------:R-:W-:-:S03]  /*16b0*/  @P3 IADD3 R3, P5, PT, R8, 0x18, RZ ;  /* 0x0000001808033810 */ /* 0x000fc60007fbe0ff */
[----:B------:R-:W-:Y:S01]  /*16c0*/  @P0 IMAD.X R5, RZ, RZ, R5, P4 ;  /* 0x000000ffff050224 */ /* 0x000fe200020e0605 */
[C---:B------:R-:W-:Y:S02]  /*16d0*/  IADD3 R20, P0, PT, R6.reuse, 0x10, RZ ;  /* 0x0000001006147810 */ /* 0x040fe40007f1e0ff */
[----:B------:R-:W-:Y:S01]  /*16e0*/  @P3 IADD3 R20, P4, PT, R6, 0x18, RZ ;  /* 0x0000001806143810 */ /* 0x000fe20007f9e0ff */
[----:B-1----:R-:W-:Y:S02]  /*16f0*/  @P3 IMAD.X R6, RZ, RZ, R9, P5 ;  /* 0x000000ffff063224 */ /* 0x002fe400028e0609 */
[----:B------:R-:W-:Y:S01]  /*1700*/  IMAD.X R21, RZ, RZ, R7, P0 ;  /* 0x000000ffff157224 */ /* 0x000fe200000e0607 */
[----:B------:R-:W-:Y:S02]  /*1710*/  @P3 IADD3.X R21, PT, PT, RZ, R7, RZ, P4, !PT ;  /* 0x00000007ff153210 */ /* 0x000fe400027fe4ff */
[----:B--2---:R-:W-:-:S04]  /*1720*/  @P3 ISETP.NE.U32.AND P1, PT, R10, R15, PT ;  /* 0x0000000f0a00320c */ /* 0x004fc80003f25070 */
[----:B------:R-:W-:-:S04]  /*1730*/  @P3 ISETP.NE.AND.EX P1, PT, R11, R0, PT, P1 ;  /* 0x000000000b00320c */ /* 0x000fc80003f25310 */
[----:B------:R-:W-:Y:S02]  /*1740*/  @P3 SEL R4, R4, RZ, P1 ;  /* 0x000000ff04043207 */ /* 0x000fe40000800000 */
[----:B------:R-:W-:Y:S02]  /*1750*/  @P3 SEL R5, R5, RZ, P1 ;  /* 0x000000ff05053207 */ /* 0x000fe40000800000 */
[----:B0-----:R-:W-:Y:S01]  /*1760*/  IADD3 R12, P1, PT, R8, 0x10, RZ ;  /* 0x00000010080c7810 */ /* 0x001fe20007f3e0ff */
[----:B------:R-:W-:Y:S02]  /*1770*/  @P3 IMAD.MOV.U32 R12, RZ, RZ, R3 ;  /* 0x000000ffff0c3224 */ /* 0x000fe400078e0003 */
[----:B------:R2:W-:Y:S02]  /*1780*/  @P3 STG.E.64 desc[UR10][R8.64+0x10], R4 ;  /* 0x0000100408003986 */ /* 0x0005e4000c101b0a */
[----:B------:R-:W-:Y:S02]  /*1790*/  IMAD.X R13, RZ, RZ, R9, P1 ;  /* 0x000000ffff0d7224 */ /* 0x000fe400008e0609 */
[----:B------:R-:W-:-:S07]  /*17a0*/  @P3 IMAD.MOV.U32 R13, RZ, RZ, R6 ;  /* 0x000000ffff0d3224 */ /* 0x000fce00078e0006 */
.L_x_27:
[----:B------:R-:W-:Y:S05]  /*17b0*/  @!P2 EXIT ;  /* 0x000000000000a94d */ /* 0x000fea0003800000 */
[----:B------:R-:W-:Y:S05]  /*17c0*/  BRA `(.L_x_28) ;  /* 0xffffffe800707947 */ /* 0x000fea000383ffff */
.L_x_21:
[----:B------:R-:W-:Y:S01]  /*17d0*/  ULOP3.LUT UR7, UR6, 0x7, URZ, 0xc0, !UPT ;  /* 0x0000000706077892 */ /* 0x000fe2000f8ec0ff */
[C---:B------:R-:W-:Y:S01]  /*17e0*/  LOP3.LUT R10, R3.reuse, 0x7ffffffc, RZ, 0xc0, !PT ;  /* 0x7ffffffc030a7812 */ /* 0x040fe200078ec0ff */
[----:B------:R-:W-:Y:S01]  /*17f0*/  ULOP3.LUT UR8, UR6, 0x3, URZ, 0xc0, !UPT ;  /* 0x0000000306087892 */ /* 0x000fe2000f8ec0ff */
[----:B------:R-:W-:Y:S01]  /*1800*/  LOP3.LUT R3, R3, 0x3, RZ, 0xc0, !PT ;  /* 0x0000000303037812 */ /* 0x000fe200078ec0ff */
[----:B------:R-:W-:Y:S02]  /*1810*/  UIADD3 UR4, UPT, UPT, UR7, -0x1, URZ ;  /* 0xffffffff07047890 */ /* 0x000fe4000fffe0ff */
[----:B------:R-:W-:Y:S01]  /*1820*/  IMAD.MOV R4, RZ, RZ, -R10 ;  /* 0x000000ffff047224 */ /* 0x000fe200078e0a0a */
[----:B------:R-:W-:Y:S02]  /*1830*/  ULOP3.LUT UR6, UR6, 0x7ffffff8, URZ, 0xc0, !UPT ;  /* 0x7ffffff806067892 */ /* 0x000fe4000f8ec0ff */
[----:B------:R-:W-:-:S03]  /*1840*/  UISETP.GE.U32.AND UP0, UPT, UR4, 0x3, UPT ;  /* 0x000000030400788c */ /* 0x000fc6000bf06070 */
[----:B------:R-:W-:-:S08]  /*1850*/  UMOV UR4, URZ ;  /* 0x000000ff00047c82 */ /* 0x000fd00008000000 */
.L_x_40:
[----:B--2---:R-:W2:Y:S01]  /*1860*/  LDCU UR5, c[0x0][0x3a8] ;  /* 0x00007500ff0577ac */ /* 0x004ea20008000800 */
[----:B------:R-:W-:Y:S02]  /*1870*/  IMAD.MOV.U32 R2, RZ, RZ, RZ ;  /* 0x000000ffff027224 */ /* 0x000fe400078e00ff */
[----:B------:R-:W-:Y:S01]  /*1880*/  IMAD.MOV.U32 R5, RZ, RZ, RZ ;  /* 0x000000ffff057224 */ /* 0x000fe200078e00ff */
[----:B--2---:R-:W-:-:S09]  /*1890*/  UISETP.GE.U32.AND UP1, UPT, UR5, 0x4, UPT ;  /* 0x000000040500788c */ /* 0x004fd2000bf26070 */
[----:B------:R-:W-:Y:S05]  /*18a0*/  BRA.U !UP1, `(.L_x_29) ;  /* 0x0000001109b87547 */ /* 0x000fea000b800000 */
[----:B------:R-:W2:Y:S01]  /*18b0*/  LDC R6, c[0x0][0x3ac] ;  /* 0x0000eb00ff067b82 */ /* 0x000ea20000000800 */
[----:B------:R-:W-:Y:S02]  /*18c0*/  IMAD.MOV R2, RZ, RZ, -R10 ;  /* 0x000000ffff027224 */ /* 0x000fe400078e0a0a */
[----:B------:R-:W-:Y:S02]  /*18d0*/  IMAD.MOV.U32 R5, RZ, RZ, RZ ;  /* 0x000000ffff057224 */ /* 0x000fe400078e00ff */
[----:B------:R-:W-:Y:S01]  /*18e0*/  IMAD.MOV.U32 R7, RZ, RZ, R4 ;  /* 0x000000ffff077224 */ /* 0x000fe200078e0004 */
[----:B------:R-:W-:Y:S01]  /*18f0*/  ISETP.GE.AND P0, PT, R2, RZ, PT ;  /* 0x000000ff0200720c */ /* 0x000fe20003f06270 */
[----:B------:R-:W-:-:S12]  /*1900*/  IMAD.MOV.U32 R2, RZ, RZ, RZ ;  /* 0x000000ffff027224 */ /* 0x000fd800078e00ff */
[----:B------:R-:W-:Y:S05]  /*1910*/  @P0 BRA `(.L_x_30) ;  /* 0x0000000c00e80947 */ /* 0x000fea0003800000 */
[----:B------:R-:W-:Y:S01]  /*1920*/  IMAD.MOV R8, RZ, RZ, -R7 ;  /* 0x000000ffff087224 */ /* 0x000fe200078e0a07 */
[----:B------:R-:W-:-:S04]  /*1930*/  PLOP3.LUT P0, PT, PT, PT, PT, 0x80, 0x8 ;  /* 0x000000000008781c */ /* 0x000fc80003f0f070 */
[----:B------:R-:W-:-:S13]  /*1940*/  ISETP.GT.AND P1, PT, R8, 0xc, PT ;  /* 0x0000000c0800780c */ /* 0x000fda0003f24270 */
[----:B------:R-:W-:Y:S05]  /*1950*/  @!P1 BRA `(.L_x_31) ;  /* 0x00000008006c9947 */ /* 0x000fea0003800000 */
[----:B------:R-:W3:Y:S01]  /*1960*/  LDC R8, c[0x0][0x3ac] ;  /* 0x0000eb00ff087b82 */ /* 0x000ee20000000800 */
[----:B------:R-:W-:-:S13]  /*1970*/  PLOP3.LUT P0, PT, PT, PT, PT, 0x8, 0x80 ;  /* 0x000000000080781c */ /* 0x000fda0003f0e170 */
.L_x_32:
[----:B------:R-:W3:Y:S02]  /*1980*/  LDG.E.64 R14, desc[UR10][R20.64] ;  /* 0x0000000a140e7981 */ /* 0x000ee4000c1e1b00 */
[----:B---3--:R-:W-:-:S04]  /*1990*/  ISETP.NE.U32.AND P1, PT, R14, R8, PT ;  /* 0x000000080e00720c */ /* 0x008fc80003f25070 */
[----:B------:R-:W-:-:S13]  /*19a0*/  ISETP.NE.AND.EX P1, PT, R15, R0, PT, P1 ;  /* 0x000000000f00720c */ /* 0x000fda0003f25310 */
[----:B0-----:R-:W-:Y:S02]  /*19b0*/  @P1 IMAD.MOV.U32 R16, RZ, RZ, R2 ;  /* 0x000000ffff101224 */ /* 0x001fe400078e0002 */
[----:B-1----:R-:W-:-:S05]  /*19c0*/  @P1 IMAD.MOV.U32 R17, RZ, RZ, R5 ;  /* 0x000000ffff111224 */ /* 0x002fca00078e0005 */
[----:B----4-:R0:W-:Y:S04]  /*19d0*/  @P1 STG.E.64 desc[UR10][R12.64], R16 ;  /* 0x000000100c001986 */ /* 0x0101e8000c101b0a */
[----:B------:R-:W-:Y:S04]  /*19e0*/  @!P1 STG.E.64 desc[UR10][R12.64], RZ ;  /* 0x000000ff0c009986 */ /* 0x000fe8000c101b0a */
[----:B------:R-:W3:Y:S01]  /*19f0*/  LDG.E.64 R14, desc[UR10][R20.64+0x8] ;  /* 0x0000080a140e7981 */ /* 0x000ee2000c1e1b00 */
[----:B------:R-:W-:-:S05]  /*1a00*/  @P1 IADD3 R2, P3, PT, R2, 0x1, RZ ;  /* 0x0000000102021810 */ /* 0x000fca0007f7e0ff */
[----:B------:R-:W-:Y:S01]  /*1a10*/  @P1 IMAD.X R5, RZ, RZ, R5, P3 ;  /* 0x000000ffff051224 */ /* 0x000fe200018e0605 */
[----:B---3--:R-:W-:-:S04]  /*1a20*/  ISETP.NE.U32.AND P2, PT, R14, R8, PT ;  /* 0x000000080e00720c */ /* 0x008fc80003f45070 */
[----:B------:R-:W-:-:S13]  /*1a30*/  ISETP.NE.AND.EX P2, PT, R15, R0, PT, P2 ;  /* 0x000000000f00720c */ /* 0x000fda0003f45320 */
[----:B0-----:R-:W-:Y:S01]  /*1a40*/  @P2 MOV R16, R2 ;  /* 0x0000000200102202 */ /* 0x001fe20000000f00 */
        /* <DEDUP_REMOVED lines=8> */
[----:B0-----:R-:W-:Y:S02]  /*1ad0*/  @P1 IMAD.MOV.U32 R16, RZ, RZ, R2 ;  /* 0x000000ffff101224 */ /* 0x001fe400078e0002 */
        /* <DEDUP_REMOVED lines=35> */
[----:B0-----:R-:W-:Y:S01]  /*1d10*/  @P1 IMAD.MOV.U32 R16, RZ, RZ, R2 ;  /* 0x000000ffff101224 */ /* 0x001fe200078e0002 */
[----:B------:R-:W-:-:S05]  /*1d20*/  @P1 MOV R17, R5 ;  /* 0x0000000500111202 */ /* 0x000fca0000000f00 */
        /* <DEDUP_REMOVED lines=48> */
[----:B------:R-:W-:-:S04]  /*2030*/  @P2 IADD3 R2, P3, PT, R2, 0x1, RZ ;  /* 0x0000000102022810 */ /* 0x000fc80007f7e0ff */
[----:B------:R-:W-:Y:S02]  /*2040*/  @P2 IADD3.X R5, PT, PT, RZ, R5, RZ, P3, !PT ;  /* 0x00000005ff052210 */ /* 0x000fe40001ffe4ff */
        /* <DEDUP_REMOVED lines=24> */
[----:B------:R1:W3:Y:S01]  /*21d0*/  LDG.E.64 R14, desc[UR10][R20.64+0x78] ;  /* 0x0000780a140e7981 */ /* 0x0002e2000c1e1b00 */
[----:B------:R-:W-:Y:S01]  /*21e0*/  @P3 IADD3 R2, P2, PT, R2, 0x1, RZ ;  /* 0x0000000102023810 */ /* 0x000fe20007f5e0ff */
[----:B------:R-:W-:Y:S01]  /*21f0*/  VIADD R7, R7, 0x10 ;  /* 0x0000001007077836 */ /* 0x000fe20000000000 */
[----:B------:R-:W-:-:S03]  /*2200*/  IADD3 R9, P4, PT, R12, 0x80, RZ ;  /* 0x000000800c097810 */ /* 0x000fc60007f9e0ff */
[----:B------:R-:W-:Y:S01]  /*2210*/  @P3 IMAD.X R5, RZ, RZ, R5, P2 ;  /* 0x000000ffff053224 */ /* 0x000fe200010e0605 */
[----:B------:R-:W-:Y:S01]  /*2220*/  ISETP.GE.AND P2, PT, R7, -0xc, PT ;  /* 0xfffffff40700780c */ /* 0x000fe20003f46270 */
[----:B0-----:R-:W-:Y:S01]  /*2230*/  IMAD.X R16, RZ, RZ, R13, P4 ;  /* 0x000000ffff107224 */ /* 0x001fe200020e060d */
[----:B-1----:R-:W-:-:S05]  /*2240*/  IADD3 R20, P3, PT, R20, 0x80, RZ ;  /* 0x0000008014147810 */ /* 0x002fca0007f7e0ff */
[----:B------:R-:W-:Y:S01]  /*2250*/  IMAD.X R21, RZ, RZ, R21, P3 ;  /* 0x000000ffff157224 */ /* 0x000fe200018e0615 */
[----:B---3--:R-:W-:-:S04]  /*2260*/  ISETP.NE.U32.AND P1, PT, R14, R8, PT ;  /* 0x000000080e00720c */ /* 0x008fc80003f25070 */
[----:B------:R-:W-:-:S13]  /*2270*/  ISETP.NE.AND.EX P1, PT, R15, R0, PT, P1 ;  /* 0x000000000f00720c */ /* 0x000fda0003f25310 */
[----:B------:R-:W-:Y:S01]  /*2280*/  @P1 IMAD.MOV.U32 R14, RZ, RZ, R2 ;  /* 0x000000ffff0e1224 */ /* 0x000fe200078e0002 */
[----:B------:R-:W-:Y:S01]  /*2290*/  @P1 IADD3 R2, P5, PT, R2, 0x1, RZ ;  /* 0x0000000102021810 */ /* 0x000fe20007fbe0ff */
[----:B------:R-:W-:-:S04]  /*22a0*/  @P1 IMAD.MOV.U32 R15, RZ, RZ, R5 ;  /* 0x000000ffff0f1224 */ /* 0x000fc800078e0005 */
[----:B------:R-:W-:Y:S01]  /*22b0*/  @P1 IMAD.X R5, RZ, RZ, R5, P5 ;  /* 0x000000ffff051224 */ /* 0x000fe200028e0605 */
[----:B------:R-:W-:Y:S04]  /*22c0*/  @P1 STG.E.64 desc[UR10][R12.64+0x78], R14 ;  /* 0x0000780e0c001986 */ /* 0x000fe8000c101b0a */
[----:B------:R0:W-:Y:S02]  /*22d0*/  @!P1 STG.E.64 desc[UR10][R12.64+0x78], RZ ;  /* 0x000078ff0c009986 */ /* 0x0001e4000c101b0a */
[----:B0-----:R-:W-:Y:S01]  /*22e0*/  MOV R12, R9 ;  /* 0x00000009000c7202 */ /* 0x001fe20000000f00 */
[----:B------:R-:W-:Y:S01]  /*22f0*/  IMAD.MOV.U32 R13, RZ, RZ, R16 ;  /* 0x000000ffff0d7224 */ /* 0x000fe200078e0010 */
[----:B------:R-:W-:Y:S06]  /*2300*/  @!P2 BRA `(.L_x_32) ;  /* 0xfffffff4009ca947 */ /* 0x000fec000383ffff */
.L_x_31:
[----:B------:R-:W-:-:S05]  /*2310*/  IMAD.MOV R8, RZ, RZ, -R7 ;  /* 0x000000ffff087224 */ /* 0x000fca00078e0a07 */
        /* <DEDUP_REMOVED lines=33> */
[----:B0-----:R-:W-:Y:S02]  /*2530*/  @P0 IMAD.MOV.U32 R16, RZ, RZ, R2 ;  /* 0x000000ffff100224 */ /* 0x001fe400078e0002 */
[----:B-1----:R-:W-:-:S05]  /*2540*/  @P0 IMAD.MOV.U32 R17, RZ, RZ, R5 ;  /* 0x000000ffff110224 */ /* 0x002fca00078e0005 */
[----:B------:R0:W-:Y:S04]  /*2550*/  @P0 STG.E.64 desc[UR10][R12.64+0x18], R16 ;  /* 0x000018100c000986 */ /* 0x0001e8000c101b0a */
[----:B------:R-:W-:Y:S04]  /*2560*/  @!P0 STG.E.64 desc[UR10][R12.64+0x18], RZ ;  /* 0x000018ff0c008986 */ /* 0x000fe8000c101b0a */
[----:B------:R-:W4:Y:S01]  /*2570*/  LDG.E.64 R8, desc[UR10][R20.64+0x20] ;  /* 0x0000200a14087981 */ /* 0x000f22000c1e1b00 */
[----:B------:R-:W-:Y:S02]  /*2580*/  @P0 IADD3 R2, P2, PT, R2, 0x1, RZ ;  /* 0x0000000102020810 */ /* 0x000fe40007f5e0ff */
[----:B---3--:R-:W-:-:S02]  /*2590*/  IADD3 R14, P3, PT, R20, 0x20, RZ ;  /* 0x00000020140e7810 */ /* 0x008fc40007f7e0ff */
[----:B------:R-:W-:-:S03]  /*25a0*/  @P0 IADD3.X R5, PT, PT, RZ, R5, RZ, P2, !PT ;  /* 0x00000005ff050210 */ /* 0x000fc600017fe4ff */
        /* <DEDUP_REMOVED lines=8> */
[----:B------:R-:W-:Y:S04]  /*2630*/  @!P1 STG.E.64 desc[UR10][R8.64], RZ ;  /* 0x000000ff08009986 */ /* 0x000fe8000c101b0a */
[----:B0-----:R-:W3:Y:S01]  /*2640*/  LDG.E.64 R16, desc[UR10][R14.64+0x8] ;  /* 0x0000080a0e107981 */ /* 0x001ee2000c1e1b00 */
[----:B------:R-:W-:-:S05]  /*2650*/  @P1 IADD3 R2, P2, PT, R2, 0x1, RZ ;  /* 0x0000000102021810 */ /* 0x000fca0007f5e0ff */
[----:B------:R-:W-:Y:S01]  /*2660*/  @P1 IMAD.X R5, RZ, RZ, R5, P2 ;  /* 0x000000ffff051224 */ /* 0x000fe200010e0605 */
[----:B---3--:R-:W-:-:S04]  /*2670*/  ISETP.NE.U32.AND P0, PT, R16, R11, PT ;  /* 0x0000000b1000720c */ /* 0x008fc80003f05070 */
[----:B------:R-:W-:-:S13]  /*2680*/  ISETP.NE.AND.EX P0, PT, R17, R0, PT, P0 ;  /* 0x000000001100720c */ /* 0x000fda0003f05300 */
[----:B-1----:R-:W-:Y:S02]  /*2690*/  @P0 IMAD.MOV.U32 R18, RZ, RZ, R2 ;  /* 0x000000ffff120224 */ /* 0x002fe400078e0002 */
[----:B------:R-:W-:-:S05]  /*26a0*/  @P0 IMAD.MOV.U32 R19, RZ, RZ, R5 ;  /* 0x000000ffff130224 */ /* 0x000fca00078e0005 */
[----:B------:R-:W-:Y:S04]  /*26b0*/  @P0 STG.E.64 desc[UR10][R8.64+0x8], R18 ;  /* 0x0000081208000986 */ /* 0x000fe8000c101b0a */
[----:B------:R-:W-:Y:S04]  /*26c0*/  @!P0 STG.E.64 desc[UR10][R8.64+0x8], RZ ;  /* 0x000008ff08008986 */ /* 0x000fe8000c101b0a */
[----:B------:R-:W3:Y:S01]  /*26d0*/  LDG.E.64 R16, desc[UR10][R14.64+0x10] ;  /* 0x0000100a0e107981 */ /* 0x000ee2000c1e1b00 */
[----:B------:R-:W-:-:S05]  /*26e0*/  @P0 IADD3 R2, P2, PT, R2, 0x1, RZ ;  /* 0x0000000102020810 */ /* 0x000fca0007f5e0ff */
[----:B------:R-:W-:Y:S01]  /*26f0*/  @P0 IMAD.X R5, RZ, RZ, R5, P2 ;  /* 0x000000ffff050224 */ /* 0x000fe200010e0605 */
[----:B---3--:R-:W-:-:S04]  /*2700*/  ISETP.NE.U32.AND P1, PT, R16, R11, PT ;  /* 0x0000000b1000720c */ /* 0x008fc80003f25070 */
[----:B------:R-:W-:-:S13]  /*2710*/  ISETP.NE.AND.EX P1, PT, R17, R0, PT, P1 ;  /* 0x000000001100720c */ /* 0x000fda0003f25310 */
[----:B------:R-:W-:Y:S02]  /*2720*/  @P1 IMAD.MOV.U32 R16, RZ, RZ, R2 ;  /* 0x000000ffff101224 */ /* 0x000fe400078e0002 */
[----:B------:R-:W-:-:S05]  /*2730*/  @P1 IMAD.MOV.U32 R17, RZ, RZ, R5 ;  /* 0x000000ffff111224 */ /* 0x000fca00078e0005 */
[----:B------:R-:W-:Y:S04]  /*2740*/  @P1 STG.E.64 desc[UR10][R8.64+0x10], R16 ;  /* 0x0000101008001986 */ /* 0x000fe8000c101b0a */
[----:B------:R-:W-:Y:S04]  /*2750*/  @!P1 STG.E.64 desc[UR10][R8.64+0x10], RZ ;  /* 0x000010ff08009986 */ /* 0x000fe8000c101b0a */
[----:B------:R-:W3:Y:S01]  /*2760*/  LDG.E.64 R12, desc[UR10][R14.64+0x18] ;  /* 0x0000180a0e0c7981 */ /* 0x000ee2000c1e1b00 */
[----:B------:R-:W-:Y:S01]  /*2770*/  @P1 IADD3 R2, P0, PT, R2, 0x1, RZ ;  /* 0x0000000102021810 */ /* 0x000fe20007f1e0ff */
[----:B------:R-:W-:-:S04]  /*2780*/  VIADD R7, R7, 0x4 ;  /* 0x0000000407077836 */ /* 0x000fc80000000000 */
[----:B------:R-:W-:Y:S01]  /*2790*/  @P1 IMAD.X R5, RZ, RZ, R5, P0 ;  /* 0x000000ffff051224 */ /* 0x000fe200000e0605 */
[----:B------:R-:W-:Y:S01]  /*27a0*/  IADD3 R20, P1, PT, R14, 0x20, RZ ;  /* 0x000000200e147810 */ /* 0x000fe20007f3e0ff */
[----:B------:R-:W-:Y:S01]  /*27b0*/  VIADD R7, R7, 0x4 ;  /* 0x0000000407077836 */ /* 0x000fe20000000000 */
[----:B------:R-:W-:-:S03]  /*27c0*/  PLOP3.LUT P0, PT, PT, PT, PT, 0x8, 0x80 ;  /* 0x000000000080781c */ /* 0x000fc60003f0e170 */
[----:B------:R-:W-:Y:S01]  /*27d0*/  IMAD.X R21, RZ, RZ, R15, P1 ;  /* 0x000000ffff157224 */ /* 0x000fe200008e060f */
[----:B---3--:R-:W-:Y:S02]  /*27e0*/  ISETP.NE.U32.AND P2, PT, R12, R11, PT ;  /* 0x0000000b0c00720c */ /* 0x008fe40003f45070 */
[----:B------:R-:W-:Y:S02]  /*27f0*/  IADD3 R11, P3, PT, R8, 0x20, RZ ;  /* 0x00000020080b7810 */ /* 0x000fe40007f7e0ff */
[----:B------:R-:W-:-:S03]  /*2800*/  ISETP.NE.AND.EX P2, PT, R13, R0, PT, P2 ;  /* 0x000000000d00720c */ /* 0x000fc60003f45320 */
[----:B------:R-:W-:-:S10]  /*2810*/  IMAD.X R14, RZ, RZ, R9, P3 ;  /* 0x000000ffff0e7224 */ /* 0x000fd400018e0609 */
[----:B------:R-:W-:Y:S01]  /*2820*/  @P2 IMAD.MOV.U32 R12, RZ, RZ, R2 ;  /* 0x000000ffff0c2224 */ /* 0x000fe200078e0002 */
[----:B------:R-:W-:Y:S01]  /*2830*/  @P2 IADD3 R2, P4, PT, R2, 0x1, RZ ;  /* 0x0000000102022810 */ /* 0x000fe20007f9e0ff */
[----:B------:R-:W-:-:S03]  /*2840*/  @P2 IMAD.MOV.U32 R13, RZ, RZ, R5 ;  /* 0x000000ffff0d2224 */ /* 0x000fc600078e0005 */
[----:B------:R-:W-:Y:S02]  /*2850*/  @P2 IADD3.X R5, PT, PT, RZ, R5, RZ, P4, !PT ;  /* 0x00000005ff052210 */ /* 0x000fe400027fe4ff */
[----:B------:R0:W-:Y:S04]  /*2860*/  @P2 STG.E.64 desc[UR10][R8.64+0x18], R12 ;  /* 0x0000180c08002986 */ /* 0x0001e8000c101b0a */
[----:B------:R3:W-:Y:S01]  /*2870*/  @!P2 STG.E.64 desc[UR10][R8.64+0x18], RZ ;  /* 0x000018ff0800a986 */ /* 0x0007e2000c101b0a */
[----:B0-----:R-:W-:Y:S02]  /*2880*/  IMAD.MOV.U32 R12, RZ, RZ, R11 ;  /* 0x000000ffff0c7224 */ /* 0x001fe400078e000b */
[----:B---3--:R-:W-:-:S07]  /*2890*/  IMAD.MOV.U32 R13, RZ, RZ, R14 ;  /* 0x000000ffff0d7224 */ /* 0x008fce00078e000e */
.L_x_33:
[----:B------:R-:W-:-:S13]  /*28a0*/  ISETP.NE.OR P0, PT, R7, RZ, P0 ;  /* 0x000000ff0700720c */ /* 0x000fda0000705670 */
[----:B------:R-:W-:Y:S05]  /*28b0*/  @!P0 BRA `(.L_x_29) ;  /* 0x0000000000b48947 */ /* 0x000fea0003800000 */
.L_x_30:
[----:B------:R-:W2:Y:S02]  /*28c0*/  LDG.E.64 R8, desc[UR10][R20.64] ;  /* 0x0000000a14087981 */ /* 0x000ea4000c1e1b00 */
        /* <DEDUP_REMOVED lines=26> */
[----:B------:R-:W-:Y:S01]  /*2a70*/  VIADD R7, R7, 0x4 ;  /* 0x0000000407077836 */ /* 0x000fe20000000000 */
[----:B------:R-:W-:-:S03]  /*2a80*/  IADD3 R11, P3, PT, R12, 0x20, RZ ;  /* 0x000000200c0b7810 */ /* 0x000fc60007f7e0ff */
[----:B------:R-:W-:Y:S01]  /*2a90*/  @P0 IMAD.X R5, RZ, RZ, R5, P2 ;  /* 0x000000ffff050224 */ /* 0x000fe200010e0605 */
[----:B------:R-:W-:Y:S01]  /*2aa0*/  ISETP.NE.AND P0, PT, R7, RZ, PT ;  /* 0x000000ff0700720c */ /* 0x000fe20003f05270 */
[----:B--2---:R-:W-:Y:S01]  /*2ab0*/  IMAD.X R14, RZ, RZ, R13, P3 ;  /* 0x000000ffff0e7224 */ /* 0x004fe200018e060d */
[----:B---3--:R-:W-:-:S04]  /*2ac0*/  IADD3 R20, P2, PT, R20, 0x20, RZ ;  /* 0x0000002014147810 */ /* 0x008fc80007f5e0ff */
[----:B------:R-:W-:Y:S02]  /*2ad0*/  IADD3.X R21, PT, PT, RZ, R21, RZ, P2, !PT ;  /* 0x00000015ff157210 */ /* 0x000fe400017fe4ff */
[----:B----4-:R-:W-:-:S04]  /*2ae0*/  ISETP.NE.U32.AND P1, PT, R8, R6, PT ;  /* 0x000000060800720c */ /* 0x010fc80003f25070 */
[----:B------:R-:W-:-:S13]  /*2af0*/  ISETP.NE.AND.EX P1, PT, R9, R0, PT, P1 ;  /* 0x000000000900720c */ /* 0x000fda0003f25310 */
[----:B------:R-:W-:Y:S01]  /*2b00*/  @P1 IMAD.MOV.U32 R8, RZ, RZ, R2 ;  /* 0x000000ffff081224 */ /* 0x000fe200078e0002 */
[----:B------:R-:W-:Y:S01]  /*2b10*/  @P1 IADD3 R2, P4, PT, R2, 0x1, RZ ;  /* 0x0000000102021810 */ /* 0x000fe20007f9e0ff */
[----:B------:R-:W-:-:S04]  /*2b20*/  @P1 IMAD.MOV.U32 R9, RZ, RZ, R5 ;  /* 0x000000ffff091224 */ /* 0x000fc800078e0005 */
[----:B------:R-:W-:Y:S01]  /*2b30*/  @P1 IMAD.X R5, RZ, RZ, R5, P4 ;  /* 0x000000ffff051224 */ /* 0x000fe200020e0605 */
[----:B------:R-:W-:Y:S04]  /*2b40*/  @P1 STG.E.64 desc[UR10][R12.64+0x18], R8 ;  /* 0x000018080c001986 */ /* 0x000fe8000c101b0a */
[----:B------:R2:W-:Y:S02]  /*2b50*/  @!P1 STG.E.64 desc[UR10][R12.64+0x18], RZ ;  /* 0x000018ff0c009986 */ /* 0x0005e4000c101b0a */
[----:B--2---:R-:W-:Y:S02]  /*2b60*/  IMAD.MOV.U32 R12, RZ, RZ, R11 ;  /* 0x000000ffff0c7224 */ /* 0x004fe400078e000b */
[----:B------:R-:W-:Y:S01]  /*2b70*/  IMAD.MOV.U32 R13, RZ, RZ, R14 ;  /* 0x000000ffff0d7224 */ /* 0x000fe200078e000e */
[----:B------:R-:W-:Y:S06]  /*2b80*/  @P0 BRA `(.L_x_30) ;  /* 0xfffffffc004c0947 */ /* 0x000fec000383ffff */
.L_x_29:
[----:B------:R-:W-:-:S13]  /*2b90*/  ISETP.NE.AND P0, PT, R3, RZ, PT ;  /* 0x000000ff0300720c */ /* 0x000fda0003f05270 */
[----:B------:R-:W-:Y:S05]  /*2ba0*/  @!P0 BRA `(.L_x_34) ;  /* 0x0000000000dc8947 */ /* 0x000fea0003800000 */
[----:B------:R-:W3:Y:S01]  /*2bb0*/  LDG.E.64 R8, desc[UR10][R20.64] ;  /* 0x0000000a14087981 */ /* 0x000ee2000c1e1b00 */
[----:B------:R-:W3:Y:S01]  /*2bc0*/  LDC R7, c[0x0][0x3ac] ;  /* 0x0000eb00ff077b82 */ /* 0x000ee20000000800 */
[----:B------:R-:W-:Y:S01]  /*2bd0*/  ISETP.NE.AND P2, PT, R3, 0x1, PT ;  /* 0x000000010300780c */ /* 0x000fe20003f45270 */
[----:B----4-:R-:W-:Y:S01]  /*2be0*/  IMAD.MOV.U32 R11, RZ, RZ, R12 ;  /* 0x000000ffff0b7224 */ /* 0x010fe200078e000c */
[----:B0-----:R-:W-:Y:S01]  /*2bf0*/  IADD3 R16, P4, PT, R12, 0x8, RZ ;  /* 0x000000080c107810 */ /* 0x001fe20007f9e0ff */
[----:B--2---:R-:W-:-:S04]  /*2c00*/  IMAD.MOV.U32 R6, RZ, RZ, R21 ;  /* 0x000000ffff067224 */ /* 0x004fc800078e0015 */
[--C-:B-1----:R-:W-:Y:S01]  /*2c10*/  IMAD.X R17, RZ, RZ, R13.reuse, P4 ;  /* 0x000000ffff117224 */ /* 0x102fe200020e060d */
[----:B---3--:R-:W-:Y:S01]  /*2c20*/  ISETP.NE.U32.AND P0, PT, R8, R7, PT ;  /* 0x000000070800720c */ /* 0x008fe20003f05070 */
[----:B------:R-:W-:Y:S01]  /*2c30*/  IMAD.MOV.U32 R8, RZ, RZ, R20 ;  /* 0x000000ffff087224 */ /* 0x000fe200078e0014 */
[----:B------:R-:W-:Y:S02]  /*2c40*/  IADD3 R20, P3, PT, R20, 0x8, RZ ;  /* 0x0000000814147810 */ /* 0x000fe40007f7e0ff */
[----:B------:R-:W-:Y:S01]  /*2c50*/  ISETP.NE.AND.EX P0, PT, R9, R0, PT, P0 ;  /* 0x000000000900720c */ /* 0x000fe20003f05300 */
[----:B------:R-:W-:Y:S02]  /*2c60*/  IMAD.MOV.U32 R9, RZ, RZ, R13 ;  /* 0x000000ffff097224 */ /* 0x000fe400078e000d */
[----:B------:R-:W-:-:S10]  /*2c70*/  IMAD.X R21, RZ, RZ, R21, P3 ;  /* 0x000000ffff157224 */ /* 0x000fd400018e0615 */
[----:B------:R-:W-:Y:S01]  /*2c80*/  @P0 IMAD.MOV.U32 R14, RZ, RZ, R2 ;  /* 0x000000ffff0e0224 */ /* 0x000fe200078e0002 */
[----:B------:R-:W-:Y:S01]  /*2c90*/  @P0 IADD3 R2, P1, PT, R2, 0x1, RZ ;  /* 0x0000000102020810 */ /* 0x000fe20007f3e0ff */
[----:B------:R-:W-:-:S04]  /*2ca0*/  @P0 IMAD.MOV.U32 R15, RZ, RZ, R5 ;  /* 0x000000ffff0f0224 */ /* 0x000fc800078e0005 */
[----:B------:R-:W-:Y:S01]  /*2cb0*/  @P0 IMAD.X R5, RZ, RZ, R5, P1 ;  /* 0x000000ffff050224 */ /* 0x000fe200008e0605 */
[----:B------:R-:W-:Y:S04]  /*2cc0*/  @P0 STG.E.64 desc[UR10][R12.64], R14 ;  /* 0x0000000e0c000986 */ /* 0x000fe8000c101b0a */
[----:B------:R0:W-:Y:S02]  /*2cd0*/  @!P0 STG.E.64 desc[UR10][R12.64], RZ ;  /* 0x000000ff0c008986 */ /* 0x0001e4000c101b0a */
[----:B0-----:R-:W-:Y:S02]  /*2ce0*/  IMAD.MOV.U32 R12, RZ, RZ, R16 ;  /* 0x000000ffff0c7224 */ /* 0x001fe400078e0010 */
[----:B------:R-:W-:Y:S01]  /*2cf0*/  IMAD.MOV.U32 R13, RZ, RZ, R17 ;  /* 0x000000ffff0d7224 */ /* 0x000fe200078e0011 */
[----:B------:R-:W-:Y:S06]  /*2d00*/  @!P2 BRA `(.L_x_34) ;  /* 0x000000000084a947 */ /* 0x000fec0003800000 */
[----:B------:R0:W2:Y:S01]  /*2d10*/  LDG.E.64 R14, desc[UR10][R20.64] ;  /* 0x0000000a140e7981 */ /* 0x0000a2000c1e1b00 */
[----:B------:R-:W-:Y:S02]  /*2d20*/  ISETP.NE.AND P4, PT, R3, 0x2, PT ;  /* 0x000000020300780c */ /* 0x000fe40003f85270 */
[----:B------:R-:W-:-:S05]  /*2d30*/  IADD3 R16, P2, PT, R11, 0x10, RZ ;  /* 0x000000100b107810 */ /* 0x000fca0007f5e0ff */
[----:B------:R-:W-:Y:S01]  /*2d40*/  IMAD.X R17, RZ, RZ, R9, P2 ;  /* 0x000000ffff117224 */ /* 0x000fe200010e0609 */
[----:B0-----:R-:W-:-:S05]  /*2d50*/  IADD3 R20, P1, PT, R8, 0x10, RZ ;  /* 0x0000001008147810 */ /* 0x001fca0007f3e0ff */
[----:B------:R-:W-:Y:S01]  /*2d60*/  IMAD.X R21, RZ, RZ, R6, P1 ;  /* 0x000000ffff157224 */ /* 0x000fe200008e0606 */
[----:B--2---:R-:W-:-:S04]  /*2d70*/  ISETP.NE.U32.AND P0, PT, R14, R7, PT ;  /* 0x000000070e00720c */ /* 0x004fc80003f05070 */
[----:B------:R-:W-:-:S13]  /*2d80*/  ISETP.NE.AND.EX P0, PT, R15, R0, PT, P0 ;  /* 0x000000000f00720c */ /* 0x000fda0003f05300 */
[----:B------:R-:W-:Y:S01]  /*2d90*/  @P0 IMAD.MOV.U32 R14, RZ, RZ, R2 ;  /* 0x000000ffff0e0224 */ /* 0x000fe200078e0002 */
[----:B------:R-:W-:Y:S02]  /*2da0*/  @P0 MOV R15, R5 ;  /* 0x00000005000f0202 */ /* 0x000fe40000000f00 */
[----:B------:R-:W-:-:S03]  /*2db0*/  @P0 IADD3 R2, P3, PT, R2, 0x1, RZ ;  /* 0x0000000102020810 */ /* 0x000fc60007f7e0ff */
[----:B------:R-:W-:Y:S02]  /*2dc0*/  @P0 STG.E.64 desc[UR10][R12.64], R14 ;  /* 0x0000000e0c000986 */ /* 0x000fe4000c101b0a */
[----:B------:R-:W-:Y:S02]  /*2dd0*/  @P0 IMAD.X R5, RZ, RZ, R5, P3 ;  /* 0x000000ffff050224 */ /* 0x000fe400018e0605 */
[----:B------:R0:W-:Y:S02]  /*2de0*/  @!P0 STG.E.64 desc[UR10][R12.64], RZ ;  /* 0x000000ff0c008986 */ /* 0x0001e4000c101b0a */
[----:B0-----:R-:W-:Y:S02]  /*2df0*/  IMAD.MOV.U32 R12, RZ, RZ, R16 ;  /* 0x000000ffff0c7224 */ /* 0x001fe400078e0010 */
[----:B------:R-:W-:Y:S01]  /*2e00*/  IMAD.MOV.U32 R13, RZ, RZ, R17 ;  /* 0x000000ffff0d7224 */ /* 0x000fe200078e0011 */
[----:B------:R-:W-:Y:S06]  /*2e10*/  @!P4 BRA `(.L_x_34) ;  /* 0x000000000040c947 */ /* 0x000fec0003800000 */
[----:B------:R-:W-:Y:S02]  /*2e20*/  IMAD.MOV.U32 R14, RZ, RZ, R20 ;  /* 0x000000ffff0e7224 */ /* 0x000fe400078e0014 */
[----:B------:R-:W-:-:S06]  /*2e30*/  IMAD.MOV.U32 R15, RZ, RZ, R21 ;  /* 0x000000ffff0f7224 */ /* 0x000fcc00078e0015 */
[----:B------:R-:W2:Y:S01]  /*2e40*/  LDG.E.64 R14, desc[UR10][R14.64] ;  /* 0x0000000a0e0e7981 */ /* 0x000ea2000c1e1b00 */
[----:B------:R-:W-:Y:S02]  /*2e50*/  IADD3 R11, P2, PT, R11, 0x18, RZ ;  /* 0x000000180b0b7810 */ /* 0x000fe40007f5e0ff */
[----:B------:R-:W-:-:S03]  /*2e60*/  IADD3 R20, P1, PT, R8, 0x18, RZ ;  /* 0x0000001808147810 */ /* 0x000fc60007f3e0ff */
[----:B------:R-:W-:Y:S02]  /*2e70*/  IMAD.X R8, RZ, RZ, R9, P2 ;  /* 0x000000ffff087224 */ /* 0x000fe400010e0609 */
[----:B------:R-:W-:Y:S01]  /*2e80*/  IMAD.X R21, RZ, RZ, R6, P1 ;  /* 0x000000ffff157224 */ /* 0x000fe200008e0606 */
[----:B--2---:R-:W-:-:S04]  /*2e90*/  ISETP.NE.U32.AND P0, PT, R14, R7, PT ;  /* 0x000000070e00720c */ /* 0x004fc80003f05070 */
[----:B------:R-:W-:-:S13]  /*2ea0*/  ISETP.NE.AND.EX P0, PT, R15, R0, PT, P0 ;  /* 0x000000000f00720c */ /* 0x000fda0003f05300 */
[----:B------:R-:W-:Y:S02]  /*2eb0*/  @P0 IMAD.MOV.U32 R14, RZ, RZ, R2 ;  /* 0x000000ffff0e0224 */ /* 0x000fe400078e0002 */
[----:B------:R-:W-:Y:S02]  /*2ec0*/  @P0 IMAD.MOV.U32 R15, RZ, RZ, R5 ;  /* 0x000000ffff0f0224 */ /* 0x000fe400078e0005 */
[----:B------:R-:W-:-:S03]  /*2ed0*/  @P0 VIADD R2, R2, 0x1 ;  /* 0x0000000102020836 */ /* 0x000fc60000000000 */
[----:B------:R-:W-:Y:S04]  /*2ee0*/  @P0 STG.E.64 desc[UR10][R12.64], R14 ;  /* 0x0000000e0c000986 */ /* 0x000fe8000c101b0a */
[----:B------:R0:W-:Y:S02]  /*2ef0*/  @!P0 STG.E.64 desc[UR10][R12.64], RZ ;  /* 0x000000ff0c008986 */ /* 0x0001e4000c101b0a */
[----:B0-----:R-:W-:Y:S02]  /*2f00*/  IMAD.MOV.U32 R12, RZ, RZ, R11 ;  /* 0x000000ffff0c7224 */ /* 0x001fe400078e000b */
[----:B------:R-:W-:-:S07]  /*2f10*/  IMAD.MOV.U32 R13, RZ, RZ, R8 ;  /* 0x000000ffff0d7224 */ /* 0x000fce00078e0008 */
.L_x_34:
[----:B-1----:R-:W1:Y:S01]  /*2f20*/  LDC R17, c[0x0][0x3a4] ;  /* 0x0000e900ff117b82 */ /* 0x002e620000000800 */
[----:B------:R-:W-:Y:S01]  /*2f30*/  IMAD.MOV.U32 R14, RZ, RZ, RZ ;  /* 0x000000ffff0e7224 */ /* 0x000fe200078e00ff */
[C---:B-1----:R-:W-:Y:S01]  /*2f40*/  ISETP.GE.U32.AND P0, PT, R17.reuse, 0x8, PT ;  /* 0x000000081100780c */ /* 0x042fe20003f06070 */
[----:B------:R-:W-:-:S12]  /*2f50*/  IMAD R5, R17, UR4, RZ ;  /* 0x0000000411057c24 */ /* 0x000fd8000f8e02ff */
[----:B------:R-:W-:Y:S05]  /*2f60*/  @!P0 BRA `(.L_x_35) ;  /* 0x0000000000408947 */ /* 0x000fea0003800000 */
[----:B------:R-:W1:Y:S01]  /*2f70*/  LDC.64 R8, c[0x0][0x390] ;  /* 0x0000e400ff087b82 */ /* 0x000e620000000a00 */
[----:B------:R-:W-:-:S05]  /*2f80*/  UMOV UR5, URZ ;  /* 0x000000ff00057c82 */ /* 0x000fca0008000000 */
.L_x_36:
[----:B---3--:R-:W-:Y:S01]  /*2f90*/  IADD3 R7, PT, PT, R5, UR5, RZ ;  /* 0x0000000505077c10 */ /* 0x008fe2000fffe0ff */
[----:B------:R-:W-:-:S04]  /*2fa0*/  UIADD3 UR5, UPT, UPT, UR5, 0x8, URZ ;  /* 0x0000000805057890 */ /* 0x000fc8000fffe0ff */
[----:B-12---:R-:W-:Y:S01]  /*2fb0*/  IMAD.WIDE.U32 R6, R7, 0x4, R8 ;  /* 0x0000000407067825 */ /* 0x006fe200078e0008 */
[----:B------:R-:W-:-:S04]  /*2fc0*/  UISETP.NE.AND UP1, UPT, UR5, UR6, UPT ;  /* 0x000000060500728c */ /* 0x000fc8000bf25270 */
[----:B------:R3:W-:Y:S04]  /*2fd0*/  STG.E desc[UR10][R6.64], R2 ;  /* 0x0000000206007986 */ /* 0x0007e8000c10190a */
[----:B------:R3:W-:Y:S04]  /*2fe0*/  STG.E desc[UR10][R6.64+0x4], R2 ;  /* 0x0000040206007986 */ /* 0x0007e8000c10190a */
[----:B------:R3:W-:Y:S04]  /*2ff0*/  STG.E desc[UR10][R6.64+0x8], R2 ;  /* 0x0000080206007986 */ /* 0x0007e8000c10190a */
[----:B------:R3:W-:Y:S04]  /*3000*/  STG.E desc[UR10][R6.64+0xc], R2 ;  /* 0x00000c0206007986 */ /* 0x0007e8000c10190a */
[----:B------:R3:W-:Y:S04]  /*3010*/  STG.E desc[UR10][R6.64+0x10], R2 ;  /* 0x0000100206007986 */ /* 0x0007e8000c10190a */
[----:B------:R3:W-:Y:S04]  /*3020*/  STG.E desc[UR10][R6.64+0x14], R2 ;  /* 0x0000140206007986 */ /* 0x0007e8000c10190a */
[----:B------:R3:W-:Y:S04]  /*3030*/  STG.E desc[UR10][R6.64+0x18], R2 ;  /* 0x0000180206007986 */ /* 0x0007e8000c10190a */
[----:B------:R3:W-:Y:S01]  /*3040*/  STG.E desc[UR10][R6.64+0x1c], R2 ;  /* 0x00001c0206007986 */ /* 0x0007e2000c10190a */
[----:B------:R-:W-:Y:S05]  /*3050*/  BRA.U UP1, `(.L_x_36) ;  /* 0xfffffffd01cc7547 */ /* 0x000fea000b83ffff */
[----:B------:R-:W-:-:S07]  /*3060*/  IMAD.U32 R14, RZ, RZ, UR6 ;  /* 0x00000006ff0e7e24 */ /* 0x000fce000f8e00ff */
.L_x_35:
[----:B------:R-:W-:-:S09]  /*3070*/  UISETP.NE.AND UP1, UPT, UR7, URZ, UPT ;  /* 0x000000ff0700728c */ /* 0x000fd2000bf25270 */
[----:B------:R-:W-:Y:S05]  /*3080*/  BRA.U !UP1, `(.L_x_37) ;  /* 0x0000000109887547 */ /* 0x000fea000b800000 */
[----:B------:R-:W-:Y:S01]  /*3090*/  UISETP.NE.AND UP1, UPT, UR8, URZ, UPT ;  /* 0x000000ff0800728c */ /* 0x000fe2000bf25270 */
[----:B------:R-:W-:Y:S10]  /*30a0*/  BRA.U !UP0, `(.L_x_38) ;  /* 0x0000000108347547 */ /* 0x000ff4000b800000 */
[----:B--23--:R-:W1:Y:S01]  /*30b0*/  LDC.64 R6, c[0x0][0x390] ;  /* 0x0000e400ff067b82 */ /* 0x00ce620000000a00 */
[C---:B------:R-:W-:Y:S01]  /*30c0*/  IADD3 R15, P0, PT, R14.reuse, R5, RZ ;  /* 0x000000050e0f7210 */ /* 0x040fe20007f1e0ff */
[C---:B------:R-:W-:Y:S02]  /*30d0*/  IMAD.IADD R11, R14.reuse, 0x1, R5 ;  /* 0x000000010e0b7824 */ /* 0x040fe400078e0205 */
[----:B------:R-:W-:Y:S02]  /*30e0*/  VIADD R14, R14, 0x4 ;  /* 0x000000040e0e7836 */ /* 0x000fe40000000000 */
[----:B0-----:R-:W-:Y:S02]  /*30f0*/  IMAD.X R16, RZ, RZ, RZ, P0 ;  /* 0x000000ffff107224 */ /* 0x001fe400000e06ff */
[----:B------:R-:W0:Y:S01]  /*3100*/  LDC.64 R8, c[0x0][0x390] ;  /* 0x0000e400ff087b82 */ /* 0x000e220000000a00 */
[----:B-1----:R-:W-:-:S04]  /*3110*/  LEA R6, P0, R15, R6, 0x2 ;  /* 0x000000060f067211 */ /* 0x002fc800078010ff */
[----:B------:R-:W-:Y:S01]  /*3120*/  LEA.HI.X R7, R15, R7, R16, 0x2, P0 ;  /* 0x000000070f077211 */ /* 0x000fe200000f1410 */
[----:B0-----:R-:W-:-:S05]  /*3130*/  IMAD.WIDE.U32 R8, R11, 0x4, R8 ;  /* 0x000000040b087825 */ /* 0x001fca00078e0008 */
[----:B------:R1:W-:Y:S04]  /*3140*/  STG.E desc[UR10][R8.64], R2 ;  /* 0x0000000208007986 */ /* 0x0003e8000c10190a */
[----:B------:R1:W-:Y:S04]  /*3150*/  STG.E desc[UR10][R6.64+0x4], R2 ;  /* 0x0000040206007986 */ /* 0x0003e8000c10190a */
[----:B------:R1:W-:Y:S04]  /*3160*/  STG.E desc[UR10][R6.64+0x8], R2 ;  /* 0x0000080206007986 */ /* 0x0003e8000c10190a */
[----:B------:R1:W-:Y:S02]  /*3170*/  STG.E desc[UR10][R6.64+0xc], R2 ;  /* 0x00000c0206007986 */ /* 0x0003e4000c10190a */
.L_x_38:
[----:B------:R-:W-:Y:S05]  /*3180*/  BRA.U !UP1, `(.L_x_37) ;  /* 0x0000000109487547 */ /* 0x000fea000b800000 */
[----:B------:R-:W-:Y:S01]  /*3190*/  LOP3.LUT P0, RZ, R17, 0x1, RZ, 0xc0, !PT ;  /* 0x0000000111ff7812 */ /* 0x000fe2000780c0ff */
[----:B------:R-:W-:-:S12]  /*31a0*/  UISETP.NE.AND UP1, UPT, UR8, 0x1, UPT ;  /* 0x000000010800788c */ /* 0x000fd8000bf25270 */
[----:B-1----:R-:W1:Y:S01]  /*31b0*/  @P0 LDC.64 R8, c[0x0][0x390] ;  /* 0x0000e400ff080b82 */ /* 0x002e620000000a00 */
[----:B------:R-:W-:Y:S05]  /*31c0*/  BRA.U !UP1, `(.L_x_39) ;  /* 0x00000001092c7547 */ /* 0x000fea000b800000 */
[----:B--23--:R-:W2:Y:S01]  /*31d0*/  LDC.64 R6, c[0x0][0x390] ;  /* 0x0000e400ff067b82 */ /* 0x00cea20000000a00 */
[C---:B------:R-:W-:Y:S01]  /*31e0*/  IADD3 R15, P1, PT, R14.reuse, R5, RZ ;  /* 0x000000050e0f7210 */ /* 0x040fe20007f3e0ff */
[C---:B------:R-:W-:Y:S02]  /*31f0*/  IMAD.IADD R11, R14.reuse, 0x1, R5 ;  /* 0x000000010e0b7824 */ /* 0x040fe400078e0205 */
[----:B------:R-:W-:Y:S02]  /*3200*/  VIADD R14, R14, 0x2 ;  /* 0x000000020e0e7836 */ /* 0x000fe40000000000 */
[----:B------:R-:W-:Y:S02]  /*3210*/  IMAD.X R18, RZ, RZ, RZ, P1 ;  /* 0x000000ffff127224 */ /* 0x000fe400008e06ff */
[----:B0-----:R-:W0:Y:S01]  /*3220*/  LDC.64 R16, c[0x0][0x390] ;  /* 0x0000e400ff107b82 */ /* 0x001e220000000a00 */
[----:B--2---:R-:W-:-:S04]  /*3230*/  LEA R6, P1, R15, R6, 0x2 ;  /* 0x000000060f067211 */ /* 0x004fc800078210ff */
[----:B------:R-:W-:Y:S01]  /*3240*/  LEA.HI.X R7, R15, R7, R18, 0x2, P1 ;  /* 0x000000070f077211 */ /* 0x000fe200008f1412 */
[----:B0-----:R-:W-:-:S05]  /*3250*/  IMAD.WIDE.U32 R16, R11, 0x4, R16 ;  /* 0x000000040b107825 */ /* 0x001fca00078e0010 */
[----:B------:R0:W-:Y:S04]  /*3260*/  STG.E desc[UR10][R16.64], R2 ;  /* 0x0000000210007986 */ /* 0x0001e8000c10190a */
[----:B------:R0:W-:Y:S02]  /*3270*/  STG.E desc[UR10][R6.64+0x4], R2 ;  /* 0x0000040206007986 */ /* 0x0001e4000c10190a */
.L_x_39:
[----:B------:R-:W-:-:S04]  /*3280*/  @P0 IMAD.IADD R5, R5, 0x1, R14 ;  /* 0x0000000105050824 */ /* 0x000fc800078e020e */
[----:B-1----:R-:W-:-:S05]  /*3290*/  @P0 IMAD.WIDE.U32 R8, R5, 0x4, R8 ;  /* 0x0000000405080825 */ /* 0x002fca00078e0008 */
[----:B------:R1:W-:Y:S02]  /*32a0*/  @P0 STG.E desc[UR10][R8.64], R2 ;  /* 0x0000000208000986 */ /* 0x0003e4000c10190a */
.L_x_37:
[----:B01-3--:R-:W0:Y:S01]  /*32b0*/  LDC R2, c[0x0][0x3a0] ;  /* 0x0000e800ff027b82 */ /* 0x00be220000000800 */
[----:B------:R-:W-:-:S06]  /*32c0*/  UIADD3 UR4, UPT, UPT, UR4, 0x1, URZ ;  /* 0x0000000104047890 */ /* 0x000fcc000fffe0ff */
[----:B0-----:R-:W-:-:S13]  /*32d0*/  ISETP.NE.AND P0, PT, R2, UR4, PT ;  /* 0x0000000402007c0c */ /* 0x001fda000bf05270 */
[----:B------:R-:W-:Y:S05]  /*32e0*/  @!P0 EXIT ;  /* 0x000000000000894d */ /* 0x000fea0003800000 */
[----:B------:R-:W-:Y:S05]  /*32f0*/  BRA `(.L_x_40) ;  /* 0xffffffe400587947 */ /* 0x000fea000383ffff */
.L_x_20:
[----:B------:R-:W2:Y:S02]  /*3300*/  LDCU UR4, c[0x0][0x3a4] ;  /* 0x00007480ff0477ac */ /* 0x000ea40008000800 */
[----:B--2---:R-:W-:-:S09]  /*3310*/  UISETP.GT.AND UP0, UPT, UR4, URZ, UPT ;  /* 0x000000ff0400728c */ /* 0x004fd2000bf04270 */
[----:B------:R-:W-:Y:S05]  /*3320*/  BRA.U UP0, `(.L_x_41) ;  /* 0x00000009005c7547 */ /* 0x000fea000b800000 */
[C---:B------:R-:W-:Y:S01]  /*3330*/  LOP3.LUT R18, R3.reuse, 0x3, RZ, 0xc0, !PT ;  /* 0x0000000303127812 */ /* 0x040fe200078ec0ff */
[----:B------:R-:W-:Y:S01]  /*3340*/  UMOV UR4, URZ ;  /* 0x000000ff00047c82 */ /* 0x000fe20008000000 */
[----:B------:R-:W-:-:S07]  /*3350*/  LOP3.LUT R14, R3, 0x7ffffffc, RZ, 0xc0, !PT ;  /* 0x7ffffffc030e7812 */ /* 0x000fce00078ec0ff */
.L_x_51:
[----:B------:R-:W2:Y:S01]  /*3360*/  LDCU UR5, c[0x0][0x3a8] ;  /* 0x00007500ff0577ac */ /* 0x000ea20008000800 */
[----:B------:R-:W-:Y:S02]  /*3370*/  IMAD.MOV.U32 R22, RZ, RZ, RZ ;  /* 0x000000ffff167224 */ /* 0x000fe400078e00ff */
[----:B------:R-:W-:Y:S01]  /*3380*/  IMAD.MOV.U32 R19, RZ, RZ, RZ ;  /* 0x000000ffff137224 */ /* 0x000fe200078e00ff */
[----:B--2---:R-:W-:-:S09]  /*3390*/  UISETP.GE.U32.AND UP0, UPT, UR5, 0x4, UPT ;  /* 0x000000040500788c */ /* 0x004fd2000bf06070 */
[----:B------:R-:W-:Y:S05]  /*33a0*/  BRA.U !UP0, `(.L_x_42) ;  /* 0x00000005080c7547 */ /* 0x000fea000b800000 */
[----:B------:R-:W2:Y:S01]  /*33b0*/  LDC R2, c[0x0][0x3ac] ;  /* 0x0000eb00ff027b82 */ /* 0x000ea20000000800 */
[----:B------:R-:W-:Y:S01]  /*33c0*/  IMAD.MOV.U32 R22, RZ, RZ, RZ ;  /* 0x000000ffff167224 */ /* 0x000fe200078e00ff */
[----:B------:R-:W-:Y:S01]  /*33d0*/  UMOV UR5, URZ ;  /* 0x000000ff00057c82 */ /* 0x000fe20008000000 */
[----:B------:R-:W-:-:S07]  /*33e0*/  IMAD.MOV.U32 R19, RZ, RZ, RZ ;  /* 0x000000ffff137224 */ /* 0x000fce00078e00ff */
.L_x_45:
[----:B------:R-:W2:Y:S02]  /*33f0*/  LDG.E.64 R4, desc[UR10][R20.64] ;  /* 0x0000000a14047981 */ /* 0x000ea4000c1e1b00 */
[----:B--2---:R-:W-:-:S04]  /*3400*/  ISETP.NE.U32.AND P0, PT, R4, R2, PT ;  /* 0x000000020400720c */ /* 0x004fc80003f05070 */
[----:B------:R-:W-:-:S13]  /*3410*/  ISETP.NE.AND.EX P0, PT, R5, R0, PT, P0 ;  /* 0x000000000500720c */ /* 0x000fda0003f05300 */
[----:B------:R-:W-:Y:S01]  /*3420*/  @P0 IMAD.MOV.U32 R8, RZ, RZ, 0x1 ;  /* 0x00000001ff080424 */ /* 0x000fe200078e00ff */
[----:B------:R-:W-:Y:S01]  /*3430*/  @P0 MOV R7, R19 ;  /* 0x0000001300070202 */ /* 0x000fe20000000f00 */
[----:B------:R-:W-:Y:S02]  /*3440*/  @P0 IMAD.MOV.U32 R9, RZ, RZ, 0x0 ;  /* 0x00000000ff090424 */ /* 0x000fe400078e00ff */
[----:B------:R-:W-:-:S03]  /*3450*/  @P0 IMAD.MOV.U32 R6, RZ, RZ, R22 ;  /* 0x000000ffff060224 */ /* 0x000fc600078e0016 */
[----:B01----:R-:W-:Y:S04]  /*3460*/  @P0 STG.E.64 desc[UR10][R16.64], R8 ;  /* 0x0000000810000986 */ /* 0x003fe8000c101b0a */
[----:B----4-:R0:W-:Y:S04]  /*3470*/  @P0 STG.E.64 desc[UR10][R12.64], R6 ;  /* 0x000000060c000986 */ /* 0x0101e8000c101b0a */
[----:B------:R-:W-:Y:S04]  /*3480*/  @!P0 STG.E.64 desc[UR10][R16.64], RZ ;  /* 0x000000ff10008986 */ /* 0x000fe8000c101b0a */
[----:B------:R-:W-:Y:S04]  /*3490*/  @!P0 STG.E.64 desc[UR10][R12.64], RZ ;  /* 0x000000ff0c008986 */ /* 0x000fe8000c101b0a */
[----:B------:R-:W2:Y:S01]  /*34a0*/  LDG.E.64 R4, desc[UR10][R20.64+0x8] ;  /* 0x0000080a14047981 */ /* 0x000ea2000c1e1b00 */
[----:B------:R-:W-:-:S05]  /*34b0*/  @P0 IADD3 R22, P2, PT, R22, 0x1, RZ ;  /* 0x0000000116160810 */ /* 0x000fca0007f5e0ff */
[----:B------:R-:W-:Y:S01]  /*34c0*/  @P0 IMAD.X R19, RZ, RZ, R19, P2 ;  /* 0x000000ffff130224 */ /* 0x000fe200010e0613 */
[----:B--2---:R-:W-:-:S04]  /*34d0*/  ISETP.NE.U32.AND P1, PT, R4, R2, PT ;  /* 0x000000020400720c */ /* 0x004fc80003f25070 */
[----:B------:R-:W-:-:S13]  /*34e0*/  ISETP.NE.AND.EX P1, PT, R5, R0, PT, P1 ;  /* 0x000000000500720c */ /* 0x000fda0003f25310 */
[----:B------:R-:W-:Y:S02]  /*34f0*/  @P1 IMAD.MOV.U32 R10, RZ, RZ, 0x1 ;  /* 0x00000001ff0a1424 */ /* 0x000fe400078e00ff */
[----:B------:R-:W-:Y:S02]  /*3500*/  @P1 IMAD.MOV.U32 R11, RZ, RZ, 0x0 ;  /* 0x00000000ff0b1424 */ /* 0x000fe400078e00ff */
[----:B0-----:R-:W-:Y:S02]  /*3510*/  @P1 IMAD.MOV.U32 R6, RZ, RZ, R22 ;  /* 0x000000ffff061224 */ /* 0x001fe400078e0016 */
[----:B------:R-:W-:Y:S01]  /*3520*/  @P1 IMAD.MOV.U32 R7, RZ, RZ, R19 ;  /* 0x000000ffff071224 */ /* 0x000fe200078e0013 */
[----:B------:R-:W-:Y:S04]  /*3530*/  @P1 STG.E.64 desc[UR10][R16.64+0x8], R10 ;  /* 0x0000080a10001986 */ /* 0x000fe8000c101b0a */
[----:B------:R0:W-:Y:S04]  /*3540*/  @P1 STG.E.64 desc[UR10][R12.64+0x8], R6 ;  /* 0x000008060c001986 */ /* 0x0001e8000c101b0a */
[----:B------:R1:W-:Y:S04]  /*3550*/  @!P1 STG.E.64 desc[UR10][R16.64+0x8], RZ ;  /* 0x000008ff10009986 */ /* 0x0003e8000c101b0a */
[----:B------:R1:W-:Y:S04]  /*3560*/  @!P1 STG.E.64 desc[UR10][R12.64+0x8], RZ ;  /* 0x000008ff0c009986 */ /* 0x0003e8000c101b0a */
        /* <DEDUP_REMOVED lines=9> */
[----:B------:R1:W-:Y:S04]  /*3600*/  @P0 STG.E.64 desc[UR10][R16.64+0x10], R8 ;  /* 0x0000100810000986 */ /* 0x0003e8000c101b0a */
[----:B------:R1:W-:Y:S04]  /*3610*/  @P0 STG.E.64 desc[UR10][R12.64+0x10], R6 ;  /* 0x000010060c000986 */ /* 0x0003e8000c101b0a */
[----:B------:R1:W-:Y:S04]  /*3620*/  @!P0 STG.E.64 desc[UR10][R16.64+0x10], RZ ;  /* 0x000010ff10008986 */ /* 0x0003e8000c101b0a */
[----:B------:R1:W-:Y:S04]  /*3630*/  @!P0 STG.E.64 desc[UR10][R12.64+0x10], RZ ;  /* 0x000010ff0c008986 */ /* 0x0003e8000c101b0a */
[----:B------:R-:W2:Y:S01]  /*3640*/  LDG.E.64 R4, desc[UR10][R20.64+0x18] ;  /* 0x0000180a14047981 */ /* 0x000ea2000c1e1b00 */
[----:B------:R-:W-:Y:S01]  /*3650*/  UIADD3 UR5, UPT, UPT, UR5, 0x4, URZ ;  /* 0x0000000405057890 */ /* 0x000fe2000fffe0ff */
[----:B------:R-:W-:-:S05]  /*3660*/  @P0 IADD3 R22, P3, PT, R22, 0x1, RZ ;  /* 0x0000000116160810 */ /* 0x000fca0007f7e0ff */
[----:B------:R-:W-:Y:S01]  /*3670*/  ISETP.NE.AND P2, PT, R14, UR5, PT ;  /* 0x000000050e007c0c */ /* 0x000fe2000bf45270 */
[----:B------:R-:W-:Y:S01]  /*3680*/  @P0 IMAD.X R19, RZ, RZ, R19, P3 ;  /* 0x000000ffff130224 */ /* 0x000fe200018e0613 */
[----:B--2---:R-:W-:-:S04]  /*3690*/  ISETP.NE.U32.AND P1, PT, R4, R2, PT ;  /* 0x000000020400720c */ /* 0x004fc80003f25070 */
[----:B------:R-:W-:-:S13]  /*36a0*/  ISETP.NE.AND.EX P1, PT, R5, R0, PT, P1 ;  /* 0x000000000500720c */ /* 0x000fda0003f25310 */
[----:B-1----:R-:W-:Y:S05]  /*36b0*/  @!P1 BRA `(.L_x_43) ;  /* 0x0000000000249947 */ /* 0x002fea0003800000 */
[----:B------:R-:W-:Y:S02]  /*36c0*/  IMAD.MOV.U32 R4, RZ, RZ, 0x1 ;  /* 0x00000001ff047424 */ /* 0x000fe400078e00ff */
[----:B------:R-:W-:Y:S02]  /*36d0*/  IMAD.MOV.U32 R5, RZ, RZ, 0x0 ;  /* 0x00000000ff057424 */ /* 0x000fe400078e00ff */
[----:B------:R-:W-:Y:S01]  /*36e0*/  IMAD.MOV.U32 R6, RZ, RZ, R22 ;  /* 0x000000ffff067224 */ /* 0x000fe200078e0016 */
[----:B------:R-:W-:Y:S01]  /*36f0*/  IADD3 R22, P0, PT, R22, 0x1, RZ ;  /* 0x0000000116167810 */ /* 0x000fe20007f1e0ff */
[----:B------:R-:W-:Y:S01]  /*3700*/  IMAD.MOV.U32 R7, RZ, RZ, R19 ;  /* 0x000000ffff077224 */ /* 0x000fe200078e0013 */
[----:B------:R0:W-:Y:S02]  /*3710*/  STG.E.64 desc[UR10][R16.64+0x18], R4 ;  /* 0x0000180410007986 */ /* 0x0001e4000c101b0a */
[----:B------:R-:W-:Y:S02]  /*3720*/  IADD3.X R19, PT, PT, RZ, R19, RZ, P0, !PT ;  /* 0x00000013ff137210 */ /* 0x000fe400007fe4ff */
[----:B------:R0:W-:Y:S01]  /*3730*/  STG.E.64 desc[UR10][R12.64+0x18], R6 ;  /* 0x000018060c007986 */ /* 0x0001e2000c101b0a */
[----:B------:R-:W-:Y:S06]  /*3740*/  BRA `(.L_x_44) ;  /* 0x0000000000087947 */ /* 0x000fec0003800000 */
.L_x_43:
[----:B------:R1:W-:Y:S04]  /*3750*/  STG.E.64 desc[UR10][R16.64+0x18], RZ ;  /* 0x000018ff10007986 */ /* 0x0003e8000c101b0a */
[----:B------:R1:W-:Y:S02]  /*3760*/  STG.E.64 desc[UR10][R12.64+0x18], RZ ;  /* 0x000018ff0c007986 */ /* 0x0003e4000c101b0a */
.L_x_44:
[----:B------:R-:W-:Y:S02]  /*3770*/  IADD3 R20, P0, PT, R20, 0x20, RZ ;  /* 0x0000002014147810 */ /* 0x000fe40007f1e0ff */
[----:B01----:R-:W-:Y:S02]  /*3780*/  IADD3 R12, P3, PT, R12, 0x20, RZ ;  /* 0x000000200c0c7810 */ /* 0x003fe40007f7e0ff */
[----:B------:R-:W-:Y:S01]  /*3790*/  IADD3 R16, P1, PT, R16, 0x20, RZ ;  /* 0x0000002010107810 */ /* 0x000fe20007f3e0ff */
[----:B------:R-:W-:Y:S02]  /*37a0*/  IMAD.X R21, RZ, RZ, R21, P0 ;  /* 0x000000ffff157224 */ /* 0x000fe400000e0615 */
[----:B------:R-:W-:Y:S02]  /*37b0*/  IMAD.X R13, RZ, RZ, R13, P3 ;  /* 0x000000ffff0d7224 */ /* 0x000fe400018e060d */
[----:B------:R-:W-:Y:S01]  /*37c0*/  IMAD.X R17, RZ, RZ, R17, P1 ;  /* 0x000000ffff117224 */ /* 0x000fe200008e0611 */
[----:B------:R-:W-:Y:S07]  /*37d0*/  @P2 BRA `(.L_x_45) ;  /* 0xfffffffc00042947 */ /* 0x000fee000383ffff */
.L_x_42:
[----:B------:R-:W-:-:S13]  /*37e0*/  ISETP.NE.AND P0, PT, R18, RZ, PT ;  /* 0x000000ff1200720c */ /* 0x000fda0003f05270 */
[----:B------:R-:W-:Y:S05]  /*37f0*/  @!P0 BRA `(.L_x_46) ;  /* 0x0000000400148947 */ /* 0x000fea0003800000 */
[----:B------:R-:W2:Y:S01]  /*3800*/  LDG.E.64 R2, desc[UR10][R20.64] ;  /* 0x0000000a14027981 */ /* 0x000ea2000c1e1b00 */
[----:B------:R-:W2:Y:S01]  /*3810*/  LDC R15, c[0x0][0x3ac] ;  /* 0x0000eb00ff0f7b82 */ /* 0x000ea20000000800 */
[----:B0-----:R-:W-:Y:S02]  /*3820*/  IMAD.MOV.U32 R4, RZ, RZ, R16 ;  /* 0x000000ffff047224 */ /* 0x001fe400078e0010 */
[----:B-1----:R-:W-:Y:S02]  /*3830*/  IMAD.MOV.U32 R5, RZ, RZ, R17 ;  /* 0x000000ffff057224 */ /* 0x002fe400078e0011 */
[----:B----4-:R-:W-:Y:S02]  /*3840*/  IMAD.MOV.U32 R6, RZ, RZ, R12 ;  /* 0x000000ffff067224 */ /* 0x010fe400078e000c */
[----:B------:R-:W-:Y:S01]  /*3850*/  IMAD.MOV.U32 R7, RZ, RZ, R13 ;  /* 0x000000ffff077224 */ /* 0x000fe200078e000d */
[----:B--2---:R-:W-:Y:S01]  /*3860*/  ISETP.NE.U32.AND P0, PT, R2, R15, PT ;  /* 0x0000000f0200720c */ /* 0x004fe20003f05070 */
[----:B------:R-:W-:-:S03]  /*3870*/  IMAD.MOV.U32 R2, RZ, RZ, R20 ;  /* 0x000000ffff027224 */ /* 0x000fc600078e0014 */
[----:B------:R-:W-:Y:S01]  /*3880*/  ISETP.NE.AND.EX P0, PT, R3, R0, PT, P0 ;  /* 0x000000000300720c */ /* 0x000fe20003f05300 */
[----:B------:R-:W-:-:S12]  /*3890*/  IMAD.MOV.U32 R3, RZ, RZ, R21 ;  /* 0x000000ffff037224 */ /* 0x000fd800078e0015 */
[----:B------:R-:W-:Y:S05]  /*38a0*/  @!P0 BRA `(.L_x_47) ;  /* 0x0000000000248947 */ /* 0x000fea0003800000 */
[----:B------:R-:W-:Y:S02]  /*38b0*/  IMAD.MOV.U32 R8, RZ, RZ, 0x1 ;  /* 0x00000001ff087424 */ /* 0x000fe400078e00ff */
[----:B------:R-:W-:Y:S02]  /*38c0*/  IMAD.MOV.U32 R9, RZ, RZ, 0x0 ;  /* 0x00000000ff097424 */ /* 0x000fe400078e00ff */
[----:B------:R-:W-:Y:S01]  /*38d0*/  IMAD.MOV.U32 R10, RZ, RZ, R22 ;  /* 0x000000ffff0a7224 */ /* 0x000fe200078e0016 */
[----:B------:R-:W-:Y:S01]  /*38e0*/  IADD3 R22, P0, PT, R22, 0x1, RZ ;  /* 0x0000000116167810 */ /* 0x000fe20007f1e0ff */
[--C-:B------:R-:W-:Y:S01]  /*38f0*/  IMAD.MOV.U32 R11, RZ, RZ, R19.reuse ;  /* 0x000000ffff0b7224 */ /* 0x100fe200078e0013 */
[----:B------:R0:W-:Y:S03]  /*3900*/  STG.E.64 desc[UR10][R16.64], R8 ;  /* 0x0000000810007986 */ /* 0x0001e6000c101b0a */
[----:B------:R-:W-:Y:S01]  /*3910*/  IMAD.X R19, RZ, RZ, R19, P0 ;  /* 0x000000ffff137224 */ /* 0x000fe200000e0613 */
[----:B------:R0:W-:Y:S01]  /*3920*/  STG.E.64 desc[UR10][R12.64], R10 ;  /* 0x0000000a0c007986 */ /* 0x0001e2000c101b0a */
[----:B------:R-:W-:Y:S06]  /*3930*/  BRA `(.L_x_48) ;  /* 0x0000000000087947 */ /* 0x000fec0003800000 */
.L_x_47:
[----:B------:R1:W-:Y:S04]  /*3940*/  STG.E.64 desc[UR10][R16.64], RZ ;  /* 0x000000ff10007986 */ /* 0x0003e8000c101b0a */
[----:B------:R1:W-:Y:S02]  /*3950*/  STG.E.64 desc[UR10][R12.64], RZ ;  /* 0x000000ff0c007986 */ /* 0x0003e4000c101b0a */
.L_x_48:
[----:B------:R-:W-:Y:S02]  /*3960*/  ISETP.NE.AND P1, PT, R18, 0x1, PT ;  /* 0x000000011200780c */ /* 0x000fe40003f25270 */
[----:B01----:R-:W-:Y:S02]  /*3970*/  IADD3 R12, P3, PT, R12, 0x8, RZ ;  /* 0x000000080c0c7810 */ /* 0x003fe40007f7e0ff */
[----:B------:R-:W-:Y:S02]  /*3980*/  IADD3 R16, P0, PT, R16, 0x8, RZ ;  /* 0x0000000810107810 */ /* 0x000fe40007f1e0ff */
[----:B------:R-:W-:Y:S01]  /*3990*/  IADD3 R20, P2, PT, R20, 0x8, RZ ;  /* 0x0000000814147810 */ /* 0x000fe20007f5e0ff */
[----:B------:R-:W-:Y:S02]  /*39a0*/  IMAD.X R13, RZ, RZ, R13, P3 ;  /* 0x000000ffff0d7224 */ /* 0x000fe400018e060d */
[----:B------:R-:W-:Y:S01]  /*39b0*/  IMAD.X R17, RZ, RZ, R17, P0 ;  /* 0x000000ffff117224 */ /* 0x000fe200000e0611 */
[----:B------:R-:W-:-:S03]  /*39c0*/  IADD3.X R21, PT, PT, RZ, R21, RZ, P2, !PT ;  /* 0x00000015ff157210 */ /* 0x000fc600017fe4ff */
[----:B------:R-:W-:Y:S06]  /*39d0*/  @!P1 BRA `(.L_x_46) ;  /* 0x00000000009c9947 */ /* 0x000fec0003800000 */
[----:B------:R-:W2:Y:S02]  /*39e0*/  LDG.E.64 R8, desc[UR10][R20.64] ;  /* 0x0000000a14087981 */ /* 0x000ea4000c1e1b00 */
[----:B--2---:R-:W-:-:S04]  /*39f0*/  ISETP.NE.U32.AND P0, PT, R8, R15, PT ;  /* 0x0000000f0800720c */ /* 0x004fc80003f05070 */
[----:B------:R-:W-:-:S13]  /*3a00*/  ISETP.NE.AND.EX P0, PT, R9, R0, PT, P0 ;  /* 0x000000000900720c */ /* 0x000fda0003f05300 */
        /* <DEDUP_REMOVED lines=10> */
.L_x_49:
[----:B------:R1:W-:Y:S04]  /*3ab0*/  STG.E.64 desc[UR10][R16.64], RZ ;  /* 0x000000ff10007986 */ /* 0x0003e8000c101b0a */
[----:B------:R1:W-:Y:S02]  /*3ac0*/  STG.E.64 desc[UR10][R12.64], RZ ;  /* 0x000000ff0c007986 */ /* 0x0003e4000c101b0a */
.L_x_50:
[----:B------:R-:W-:-:S13]  /*3ad0*/  ISETP.NE.AND P1, PT, R18, 0x2, PT ;  /* 0x000000021200780c */ /* 0x000fda0003f25270 */
[----:B0-----:R-:W2:Y:S01]  /*3ae0*/  @P1 LDG.E.64 R8, desc[UR10][R2.64+0x10] ;  /* 0x0000100a02081981 */ /* 0x001ea2000c1e1b00 */
[----:B-1----:R-:W-:Y:S02]  /*3af0*/  IADD3 R12, P3, PT, R6, 0x10, RZ ;  /* 0x00000010060c7810 */ /* 0x002fe40007f7e0ff */
[C---:B------:R-:W-:Y:S02]  /*3b00*/  IADD3 R16, P2, PT, R4.reuse, 0x10, RZ ;  /* 0x0000001004107810 */ /* 0x040fe40007f5e0ff */
[----:B------:R-:W-:Y:S01]  /*3b10*/  @P1 IADD3 R16, P5, PT, R4, 0x18, RZ ;  /* 0x0000001804101810 */ /* 0x000fe20007fbe0ff */
[----:B------:R-:W-:Y:S02]  /*3b20*/  IMAD.X R13, RZ, RZ, R7, P3 ;  /* 0x000000ffff0d7224 */ /* 0x000fe400018e0607 */
[--C-:B------:R-:W-:Y:S02]  /*3b30*/  IMAD.X R17, RZ, RZ, R5.reuse, P2 ;  /* 0x000000ffff117224 */ /* 0x100fe400010e0605 */
[----:B------:R-:W-:Y:S01]  /*3b40*/  @P1 IMAD.X R17, RZ, RZ, R5, P5 ;  /* 0x000000ffff111224 */ /* 0x000fe200028e0605 */
[----:B--2---:R-:W-:-:S04]  /*3b50*/  @P1 ISETP.NE.U32.AND P0, PT, R8, R15, PT ;  /* 0x0000000f0800120c */ /* 0x004fc80003f05070 */
[----:B------:R-:W-:Y:S01]  /*3b60*/  @P1 ISETP.NE.AND.EX P0, PT, R9, R0, PT, P0 ;  /* 0x000000000900120c */ /* 0x000fe20003f05300 */
[----:B------:R-:W-:-:S03]  /*3b70*/  @P1 IMAD.MOV.U32 R9, RZ, RZ, RZ ;  /* 0x000000ffff091224 */ /* 0x000fc600078e00ff */
[----:B------:R-:W-:Y:S02]  /*3b80*/  @P1 SEL R22, R22, RZ, P0 ;  /* 0x000000ff16161207 */ /* 0x000fe40000000000 */
[----:B------:R-:W-:Y:S02]  /*3b90*/  @P1 SEL R23, R19, RZ, P0 ;  /* 0x000000ff13171207 */ /* 0x000fe40000000000 */
[----:B------:R-:W-:Y:S02]  /*3ba0*/  @P1 SEL R8, RZ, 0x1, !P0 ;  /* 0x00000001ff081807 */ /* 0x000fe40004000000 */
[C---:B------:R-:W-:Y:S02]  /*3bb0*/  IADD3 R20, P0, PT, R2.reuse, 0x10, RZ ;  /* 0x0000001002147810 */ /* 0x040fe40007f1e0ff */
[----:B------:R-:W-:Y:S01]  /*3bc0*/  @P1 IADD3 R20, P4, PT, R2, 0x18, RZ ;  /* 0x0000001802141810 */ /* 0x000fe20007f9e0ff */
[----:B------:R-:W-:Y:S01]  /*3bd0*/  @P1 STG.E.64 desc[UR10][R4.64+0x10], R8 ;  /* 0x0000100804001986 */ /* 0x000fe2000c101b0a */
[----:B------:R-:W-:Y:S01]  /*3be0*/  @P1 IADD3 R2, P6, PT, R6, 0x18, RZ ;  /* 0x0000001806021810 */ /* 0x000fe20007fde0ff */
[----:B------:R-:W-:-:S02]  /*3bf0*/  IMAD.X R21, RZ, RZ, R3, P0 ;  /* 0x000000ffff157224 */ /* 0x000fc400000e0603 */
[----:B------:R0:W-:Y:S01]  /*3c00*/  @P1 STG.E.64 desc[UR10][R6.64+0x10], R22 ;  /* 0x0000101606001986 */ /* 0x0001e2000c101b0a */
[----:B------:R-:W-:Y:S02]  /*3c10*/  @P1 IMAD.X R21, RZ, RZ, R3, P4 ;  /* 0x000000ffff151224 */ /* 0x000fe400020e0603 */
[----:B------:R-:W-:Y:S02]  /*3c20*/  @P1 IMAD.MOV.U32 R12, RZ, RZ, R2 ;  /* 0x000000ffff0c1224 */ /* 0x000fe400078e0002 */
[----:B0-----:R-:W-:-:S04]  /*3c30*/  @P1 IMAD.X R7, RZ, RZ, R7, P6 ;  /* 0x000000ffff071224 */ /* 0x001fc800030e0607 */
[----:B------:R-:W-:-:S07]  /*3c40*/  @P1 IMAD.MOV.U32 R13, RZ, RZ, R7 ;  /* 0x000000ffff0d1224 */ /* 0x000fce00078e0007 */
.L_x_46:
[----:B------:R-:W2:Y:S01]  /*3c50*/  LDC R2, c[0x0][0x3a0] ;  /* 0x0000e800ff027b82 */ /* 0x000ea20000000800 */
[----:B------:R-:W-:-:S06]  /*3c60*/  UIADD3 UR4, UPT, UPT, UR4, 0x1, URZ ;  /* 0x0000000104047890 */ /* 0x000fcc000fffe0ff */
[----:B--2---:R-:W-:-:S13]  /*3c70*/  ISETP.NE.AND P0, PT, R2, UR4, PT ;  /* 0x0000000402007c0c */ /* 0x004fda000bf05270 */
[----:B------:R-:W-:Y:S05]  /*3c80*/  @!P0 EXIT ;  /* 0x000000000000894d */ /* 0x000fea0003800000 */
[----:B------:R-:W-:Y:S05]  /*3c90*/  BRA `(.L_x_51) ;  /* 0xfffffff400b07947 */ /* 0x000fea000383ffff */
.L_x_41:
[----:B------:R-:W-:Y:S01]  /*3ca0*/  ULOP3.LUT UR7, UR4, 0x7, URZ, 0xc0, !UPT ;  /* 0x0000000704077892 */ /* 0x000fe2000f8ec0ff */
[C---:B------:R-:W-:Y:S01]  /*3cb0*/  LOP3.LUT R2, R3.reuse, 0x3, RZ, 0xc0, !PT ;  /* 0x0000000303027812 */ /* 0x040fe200078ec0ff */
[----:B------:R-:W-:Y:S01]  /*3cc0*/  ULOP3.LUT UR8, UR4, 0x3, URZ, 0xc0, !UPT ;  /* 0x0000000304087892 */ /* 0x000fe2000f8ec0ff */
[----:B------:R-:W-:Y:S01]  /*3cd0*/  LOP3.LUT R3, R3, 0x7ffffffc, RZ, 0xc0, !PT ;  /* 0x7ffffffc03037812 */ /* 0x000fe200078ec0ff */
[----:B------:R-:W-:Y:S02]  /*3ce0*/  UIADD3 UR5, UPT, UPT, UR7, -0x1, URZ ;  /* 0xffffffff07057890 */ /* 0x000fe4000fffe0ff */
[----:B------:R-:W-:Y:S02]  /*3cf0*/  ULOP3.LUT UR6, UR4, 0x7ffffff8, URZ, 0xc0, !UPT ;  /* 0x7ffffff804067892 */ /* 0x000fe4000f8ec0ff */
[----:B------:R-:W-:Y:S01]  /*3d00*/  UISETP.GE.U32.AND UP0, UPT, UR5, 0x3, UPT ;  /* 0x000000030500788c */ /* 0x000fe2000bf06070 */
[----:B------:R-:W-:-:S10]  /*3d10*/  UMOV UR4, URZ ;  /* 0x000000ff00047c82 */ /* 0x000fd40008000000 */
.L_x_68:
[----:B------:R-:W2:Y:S01]  /*3d20*/  LDCU UR5, c[0x0][0x3a8] ;  /* 0x00007500ff0577ac */ /* 0x000ea20008000800 */
[----:B------:R-:W-:Y:S01]  /*3d30*/  CS2R R4, SRZ ;  /* 0x0000000000047805 */ /* 0x000fe2000001ff00 */
[----:B--2---:R-:W-:-:S09]  /*3d40*/  UISETP.GE.U32.AND UP1, UPT, UR5, 0x4, UPT ;  /* 0x000000040500788c */ /* 0x004fd2000bf26070 */
[----:B------:R-:W-:Y:S05]  /*3d50*/  BRA.U !UP1, `(.L_x_52) ;  /* 0x0000000509087547 */ /* 0x000fea000b800000 */
[----:B------:R-:W2:Y:S01]  /*3d60*/  LDC R6, c[0x0][0x3ac] ;  /* 0x0000eb00ff067b82 */ /* 0x000ea20000000800 */
[----:B------:R-:W-:Y:S01]  /*3d70*/  CS2R R4, SRZ ;  /* 0x0000000000047805 */ /* 0x000fe2000001ff00 */
[----:B------:R-:W-:-:S06]  /*3d80*/  UMOV UR5, URZ ;  /* 0x000000ff00057c82 */ /* 0x000fcc0008000000 */
.L_x_55:
[----:B------:R-:W2:Y:S02]  /*3d90*/  LDG.E.64 R8, desc[UR10][R20.64] ;  /* 0x0000000a14087981 */ /* 0x000ea4000c1e1b00 */
[----:B--2---:R-:W-:-:S04]  /*3da0*/  ISETP.NE.U32.AND P0, PT, R8, R6, PT ;  /* 0x000000060800720c */ /* 0x004fc80003f05070 */
[----:B------:R-:W-:-:S13]  /*3db0*/  ISETP.NE.AND.EX P0, PT, R9, R0, PT, P0 ;  /* 0x000000000900720c */ /* 0x000fda0003f05300 */
[----:B------:R-:W-:Y:S01]  /*3dc0*/  @P0 MOV R14, 0x1 ;  /* 0x00000001000e0802 */ /* 0x000fe20000000f00 */
[----:B------:R-:W-:Y:S02]  /*3dd0*/  @P0 IMAD.MOV.U32 R15, RZ, RZ, 0x0 ;  /* 0x00000000ff0f0424 */ /* 0x000fe400078e00ff */
[----:B------:R-:W-:Y:S02]  /*3de0*/  @P0 IMAD.MOV.U32 R10, RZ, RZ, R4 ;  /* 0x000000ffff0a0224 */ /* 0x000fe400078e0004 */
[----:B------:R-:W-:Y:S01]  /*3df0*/  @P0 IMAD.MOV.U32 R11, RZ, RZ, R5 ;  /* 0x000000ffff0b0224 */ /* 0x000fe200078e0005 */
        /* <DEDUP_REMOVED lines=38> */
[----:B------:R-:W-:Y:S02]  /*4060*/  HFMA2 R9, -RZ, RZ, 0, 0 ;  /* 0x00000000ff097431 */ /* 0x000fe400000001ff */
        /* <DEDUP_REMOVED lines=8> */
.L_x_53:
[----:B------:R0:W-:Y:S04]  /*40f0*/  STG.E.64 desc[UR10][R16.64+0x18], RZ ;  /* 0x000018ff10007986 */ /* 0x0001e8000c101b0a */
[----:B------:R0:W-:Y:S02]  /*4100*/  STG.E.64 desc[UR10][R12.64+0x18], RZ ;  /* 0x000018ff0c007986 */ /* 0x0001e4000c101b0a */
.L_x_54:
[----:B------:R-:W-:Y:S02]  /*4110*/  IADD3 R20, P0, PT, R20, 0x20, RZ ;  /* 0x0000002014147810 */ /* 0x000fe40007f1e0ff */
[----:B01----:R-:W-:Y:S02]  /*4120*/  IADD3 R12, P3, PT, R12, 0x20, RZ ;  /* 0x000000200c0c7810 */ /* 0x003fe40007f7e0ff */
[----:B------:R-:W-:Y:S01]  /*4130*/  IADD3 R16, P1, PT, R16, 0x20, RZ ;  /* 0x0000002010107810 */ /* 0x000fe20007f3e0ff */
[----:B------:R-:W-:Y:S02]  /*4140*/  IMAD.X R21, RZ, RZ, R21, P0 ;  /* 0x000000ffff157224 */ /* 0x000fe400000e0615 */
[----:B------:R-:W-:Y:S02]  /*4150*/  IMAD.X R13, RZ, RZ, R13, P3 ;  /* 0x000000ffff0d7224 */ /* 0x000fe400018e060d */
[----:B------:R-:W-:Y:S01]  /*4160*/  IMAD.X R17, RZ, RZ, R17, P1 ;  /* 0x000000ffff117224 */ /* 0x000fe200008e0611 */
[----:B------:R-:W-:Y:S07]  /*4170*/  @P2 BRA `(.L_x_55) ;  /* 0xfffffffc00042947 */ /* 0x000fee000383ffff */
.L_x_52:
[----:B------:R-:W-:-:S13]  /*4180*/  ISETP.NE.AND P0, PT, R2, RZ, PT ;  /* 0x000000ff0200720c */ /* 0x000fda0003f05270 */
[----:B------:R-:W-:Y:S05]  /*4190*/  @!P0 BRA `(.L_x_56) ;  /* 0x00000004002c8947 */ /* 0x000fea0003800000 */
[----:B------:R-:W2:Y:S01]  /*41a0*/  LDG.E.64 R6, desc[UR10][R20.64] ;  /* 0x0000000a14067981 */ /* 0x000ea2000c1e1b00 */
[----:B------:R-:W2:Y:S01]  /*41b0*/  LDCU UR5, c[0x0][0x3ac] ;  /* 0x00007580ff0577ac */ /* 0x000ea20008000800 */
[----:B0-----:R-:W-:Y:S02]  /*41c0*/  IMAD.MOV.U32 R8, RZ, RZ, R16 ;  /* 0x000000ffff087224 */ /* 0x001fe400078e0010 */
[----:B-1----:R-:W-:Y:S02]  /*41d0*/  IMAD.MOV.U32 R9, RZ, RZ, R17 ;  /* 0x000000ffff097224 */ /* 0x002fe400078e0011 */
[----:B----4-:R-:W-:Y:S02]  /*41e0*/  IMAD.MOV.U32 R10, RZ, RZ, R12 ;  /* 0x000000ffff0a7224 */ /* 0x010fe400078e000c */
[----:B------:R-:W-:Y:S01]  /*41f0*/  IMAD.MOV.U32 R11, RZ, RZ, R13 ;  /* 0x000000ffff0b7224 */ /* 0x000fe200078e000d */
[----:B--2---:R-:W-:Y:S01]  /*4200*/  ISETP.NE.U32.AND P0, PT, R6, UR5, PT ;  /* 0x0000000506007c0c */ /* 0x004fe2000bf05070 */
[----:B------:R-:W-:-:S03]  /*4210*/  IMAD.MOV.U32 R6, RZ, RZ, R20 ;  /* 0x000000ffff067224 */ /* 0x000fc600078e0014 */
[----:B------:R-:W-:Y:S01]  /*4220*/  ISETP.NE.AND.EX P0, PT, R7, R0, PT, P0 ;  /* 0x000000000700720c */ /* 0x000fe20003f05300 */
[----:B------:R-:W-:-:S12]  /*4230*/  IMAD.MOV.U32 R7, RZ, RZ, R21 ;  /* 0x000000ffff077224 */ /* 0x000fd800078e0015 */
[----:B------:R-:W-:Y:S05]  /*4240*/  @!P0 BRA `(.L_x_57) ;  /* 0x0000000000248947 */ /* 0x000fea0003800000 */
[----:B------:R-:W-:Y:S01]  /*4250*/  IMAD.MOV.U32 R14, RZ, RZ, 0x1 ;  /* 0x00000001ff0e7424 */ /* 0x000fe200078e00ff */
[----:B------:R-:W-:Y:S01]  /*4260*/  MOV R19, R5 ;  /* 0x0000000500137202 */ /* 0x000fe20000000f00 */
[----:B------:R-:W-:Y:S02]  /*4270*/  IMAD.MOV.U32 R15, RZ, RZ, 0x0 ;  /* 0x00000000ff0f7424 */ /* 0x000fe400078e00ff */
[----:B------:R-:W-:Y:S01]  /*4280*/  IMAD.MOV.U32 R18, RZ, RZ, R4 ;  /* 0x000000ffff127224 */ /* 0x000fe200078e0004 */
[----:B------:R-:W-:Y:S02]  /*4290*/  IADD3 R4, P0, PT, R4, 0x1, RZ ;  /* 0x0000000104047810 */ /* 0x000fe40007f1e0ff */
[----:B------:R0:W-:Y:S03]  /*42a0*/  STG.E.64 desc[UR10][R16.64], R14 ;  /* 0x0000000e10007986 */ /* 0x0001e6000c101b0a */
[----:B------:R-:W-:Y:S01]  /*42b0*/  IMAD.X R5, RZ, RZ, R5, P0 ;  /* 0x000000ffff057224 */ /* 0x000fe200000e0605 */
[----:B------:R0:W-:Y:S01]  /*42c0*/  STG.E.64 desc[UR10][R12.64], R18 ;  /* 0x000000120c007986 */ /* 0x0001e2000c101b0a */
[----:B------:R-:W-:Y:S06]  /*42d0*/  BRA `(.L_x_58) ;  /* 0x0000000000087947 */ /* 0x000fec0003800000 */
.L_x_57:
[----:B------:R1:W-:Y:S04]  /*42e0*/  STG.E.64 desc[UR10][R16.64], RZ ;  /* 0x000000ff10007986 */ /* 0x0003e8000c101b0a */
[----:B------:R1:W-:Y:S02]  /*42f0*/  STG.E.64 desc[UR10][R12.64], RZ ;  /* 0x000000ff0c007986 */ /* 0x0003e4000c101b0a */
.L_x_58:
[----:B------:R-:W-:Y:S02]  /*4300*/  ISETP.NE.AND P0, PT, R2, 0x1, PT ;  /* 0x000000010200780c */ /* 0x000fe40003f05270 */
[----:B------:R-:W-:Y:S02]  /*4310*/  IADD3 R20, P1, PT, R20, 0x8, RZ ;  /* 0x0000000814147810 */ /* 0x000fe40007f3e0ff */
[----:B01----:R-:W-:Y:S02]  /*4320*/  IADD3 R12, P3, PT, R12, 0x8, RZ ;  /* 0x000000080c0c7810 */ /* 0x003fe40007f7e0ff */
[----:B------:R-:W-:Y:S01]  /*4330*/  IADD3 R16, P2, PT, R16, 0x8, RZ ;  /* 0x0000000810107810 */ /* 0x000fe20007f5e0ff */
[----:B------:R-:W-:Y:S02]  /*4340*/  IMAD.X R21, RZ, RZ, R21, P1 ;  /* 0x000000ffff157224 */ /* 0x000fe400008e0615 */
[----:B------:R-:W-:Y:S02]  /*4350*/  IMAD.X R13, RZ, RZ, R13, P3 ;  /* 0x000000ffff0d7224 */ /* 0x000fe400018e060d */
[----:B------:R-:W-:-:S02]  /*4360*/  IMAD.X R17, RZ, RZ, R17, P2 ;  /* 0x000000ffff117224 */ /* 0x000fc400010e0611 */
[----:B------:R-:W-:Y:S06]  /*4370*/  @!P0 BRA `(.L_x_56) ;  /* 0x0000000000b48947 */ /* 0x000fec0003800000 */
[----:B------:R-:W-:Y:S02]  /*4380*/  IMAD.MOV.U32 R14, RZ, RZ, R20 ;  /* 0x000000ffff0e7224 */ /* 0x000fe400078e0014 */
[----:B------:R-:W-:-:S06]  /*4390*/  IMAD.MOV.U32 R15, RZ, RZ, R21 ;  /* 0x000000ffff0f7224 */ /* 0x000fcc00078e0015 */
[----:B------:R-:W2:Y:S02]  /*43a0*/  LDG.E.64 R14, desc[UR10][R14.64] ;  /* 0x0000000a0e0e7981 */ /* 0x000ea4000c1e1b00 */
[----:B--2---:R-:W-:-:S04]  /*43b0*/  ISETP.NE.U32.AND P0, PT, R14, UR5, PT ;  /* 0x000000050e007c0c */ /* 0x004fc8000bf05070 */
        /* <DEDUP_REMOVED lines=11> */
.L_x_59:
[----:B------:R1:W-:Y:S04]  /*4470*/  STG.E.64 desc[UR10][R16.64], RZ ;  /* 0x000000ff10007986 */ /* 0x0003e8000c101b0a */
[----:B------:R1:W-:Y:S02]  /*4480*/  STG.E.64 desc[UR10][R12.64], RZ ;  /* 0x000000ff0c007986 */ /* 0x0003e4000c101b0a */
.L_x_60:
[----:B------:R-:W-:Y:S02]  /*4490*/  ISETP.NE.AND P3, PT, R2, 0x2, PT ;  /* 0x000000020200780c */ /* 0x000fe40003f65270 */
[----:B01----:R-:W-:Y:S02]  /*44a0*/  IADD3 R12, P2, PT, R10, 0x10, RZ ;  /* 0x000000100a0c7810 */ /* 0x003fe40007f5e0ff */
[----:B------:R-:W-:Y:S02]  /*44b0*/  IADD3 R20, P0, PT, R6, 0x10, RZ ;  /* 0x0000001006147810 */ /* 0x000fe40007f1e0ff */
[----:B------:R-:W-:Y:S01]  /*44c0*/  IADD3 R16, P1, PT, R8, 0x10, RZ ;  /* 0x0000001008107810 */ /* 0x000fe20007f3e0ff */
[----:B------:R-:W-:Y:S02]  /*44d0*/  IMAD.X R13, RZ, RZ, R11, P2 ;  /* 0x000000ffff0d7224 */ /* 0x000fe400010e060b */
[----:B------:R-:W-:Y:S02]  /*44e0*/  IMAD.X R21, RZ, RZ, R7, P0 ;  /* 0x000000ffff157224 */ /* 0x000fe400000e0607 */
[----:B------:R-:W-:-:S02]  /*44f0*/  IMAD.X R17, RZ, RZ, R9, P1 ;  /* 0x000000ffff117224 */ /* 0x000fc400008e0609 */
[----:B------:R-:W-:Y:S06]  /*4500*/  @!P3 BRA `(.L_x_56) ;  /* 0x000000000050b947 */ /* 0x000fec0003800000 */
[----:B------:R-:W-:Y:S01]  /*4510*/  MOV R14, R20 ;  /* 0x00000014000e7202 */ /* 0x000fe20000000f00 */
[----:B------:R-:W-:-:S06]  /*4520*/  IMAD.MOV.U32 R15, RZ, RZ, R21 ;  /* 0x000000ffff0f7224 */ /* 0x000fcc00078e0015 */
[----:B------:R-:W2:Y:S02]  /*4530*/  LDG.E.64 R14, desc[UR10][R14.64] ;  /* 0x0000000a0e0e7981 */ /* 0x000ea4000c1e1b00 */
[----:B--2---:R-:W-:-:S04]  /*4540*/  ISETP.NE.U32.AND P0, PT, R14, UR5, PT ;  /* 0x000000050e007c0c */ /* 0x004fc8000bf05070 */
[----:B------:R-:W-:-:S13]  /*4550*/  ISETP.NE.AND.EX P0, PT, R15, R0, PT, P0 ;  /* 0x000000000f00720c */ /* 0x000fda0003f05300 */
[----:B------:R-:W-:Y:S05]  /*4560*/  @!P0 BRA `(.L_x_61) ;  /* 0x0000000000188947 */ /* 0x000fea0003800000 */
[----:B------:R-:W-:Y:S02]  /*4570*/  IMAD.MOV.U32 R14, RZ, RZ, 0x1 ;  /* 0x00000001ff0e7424 */ /* 0x000fe400078e00ff */
[----:B------:R-:W-:-:S05]  /*4580*/  IMAD.MOV.U32 R15, RZ, RZ, 0x0 ;  /* 0x00000000ff0f7424 */ /* 0x000fca00078e00ff */
[----:B------:R-:W-:Y:S04]  /*4590*/  STG.E.64 desc[UR10][R16.64], R14 ;  /* 0x0000000e10007986 */ /* 0x000fe8000c101b0a */
[----:B------:R0:W-:Y:S02]  /*45a0*/  STG.E.64 desc[UR10][R12.64], R4 ;  /* 0x000000040c007986 */ /* 0x0001e4000c101b0a */
[----:B0-----:R-:W-:Y:S01]  /*45b0*/  VIADD R4, R4, 0x1 ;  /* 0x0000000104047836 */ /* 0x001fe20000000000 */
[----:B------:R-:W-:Y:S06]  /*45c0*/  BRA `(.L_x_62) ;  /* 0x0000000000087947 */ /* 0x000fec0003800000 */
.L_x_61:
[----:B------:R0:W-:Y:S04]  /*45d0*/  STG.E.64 desc[UR10][R16.64], RZ ;  /* 0x000000ff10007986 */ /* 0x0001e8000c101b0a */
[----:B------:R0:W-:Y:S02]  /*45e0*/  STG.E.64 desc[UR10][R12.64], RZ ;  /* 0x000000ff0c007986 */ /* 0x0001e4000c101b0a */
.L_x_62:
[----:B------:R-:W-:Y:S02]  /*45f0*/  IADD3 R20, P0, PT, R6, 0x18, RZ ;  /* 0x0000001806147810 */ /* 0x000fe40007f1e0ff */
[----:B0-----:R-:W-:Y:S02]  /*4600*/  IADD3 R16, P1, PT, R8, 0x18, RZ ;  /* 0x0000001808107810 */ /* 0x001fe40007f3e0ff */
[----:B------:R-:W-:Y:S01]  /*4610*/  IADD3 R12, P2, PT, R10, 0x18, RZ ;  /* 0x000000180a0c7810 */ /* 0x000fe20007f5e0ff */
[----:B------:R-:W-:Y:S02]  /*4620*/  IMAD.X R21, RZ, RZ, R7, P0 ;  /* 0x000000ffff157224 */ /* 0x000fe400000e0607 */
[----:B------:R-:W-:Y:S02]  /*4630*/  IMAD.X R17, RZ, RZ, R9, P1 ;  /* 0x000000ffff117224 */ /* 0x000fe400008e0609 */
[----:B------:R-:W-:-:S08]  /*4640*/  IMAD.X R13, RZ, RZ, R11, P2 ;  /* 0x000000ffff0d7224 */ /* 0x000fd000010e060b */
.L_x_56:
[----:B------:R-:W2:Y:S01]  /*4650*/  LDC R18, c[0x0][0x3a4] ;  /* 0x0000e900ff127b82 */ /* 0x000ea20000000800 */
[----:B------:R-:W-:Y:S01]  /*4660*/  IMAD.MOV.U32 R14, RZ, RZ, RZ ;  /* 0x000000ffff0e7224 */ /* 0x000fe200078e00ff */
[C---:B--2---:R-:W-:Y:S01]  /*4670*/  ISETP.GE.U32.AND P0, PT, R18.reuse, 0x8, PT ;  /* 0x000000081200780c */ /* 0x044fe20003f06070 */
[----:B------:R-:W-:-:S12]  /*4680*/  IMAD R5, R18, UR4, RZ ;  /* 0x0000000412057c24 */ /* 0x000fd8000f8e02ff */
[----:B------:R-:W-:Y:S05]  /*4690*/  @!P0 BRA `(.L_x_63) ;  /* 0x0000000000408947 */ /* 0x000fea0003800000 */
[----:B------:R-:W2:Y:S01]  /*46a0*/  LDC.64 R8, c[0x0][0x390] ;  /* 0x0000e400ff087b82 */ /* 0x000ea20000000a00 */
[----:B------:R-:W-:-:S05]  /*46b0*/  UMOV UR5, URZ ;  /* 0x000000ff00057c82 */ /* 0x000fca0008000000 */
.L_x_64:
[----:B---3--:R-:W-:Y:S01]  /*46c0*/  VIADD R7, R5, UR5 ;  /* 0x0000000505077c36 */ /* 0x008fe20008000000 */
[----:B------:R-:W-:-:S03]  /*46d0*/  UIADD3 UR5, UPT, UPT, UR5, 0x8, URZ ;  /* 0x0000000805057890 */ /* 0x000fc6000fffe0ff */
[----:B--2---:R-:W-:Y:S01]  /*46e0*/  IMAD.WIDE.U32 R6, R7, 0x4, R8 ;  /* 0x0000000407067825 */ /* 0x004fe200078e0008 */
        /* <DEDUP_REMOVED lines=11> */
.L_x_63:
[----:B------:R-:W-:-:S09]  /*47a0*/  UISETP.NE.AND UP1, UPT, UR7, URZ, UPT ;  /* 0x000000ff0700728c */ /* 0x000fd2000bf25270 */
[----:B------:R-:W-:Y:S05]  /*47b0*/  BRA.U !UP1, `(.L_x_65) ;  /* 0x0000000109887547 */ /* 0x000fea000b800000 */
[----:B------:R-:W-:Y:S01]  /*47c0*/  UISETP.NE.AND UP1, UPT, UR8, URZ, UPT ;  /* 0x000000ff0800728c */ /* 0x000fe2000bf25270 */
[----:B------:R-:W-:Y:S10]  /*47d0*/  BRA.U !UP0, `(.L_x_66) ;  /* 0x0000000108347547 */ /* 0x000ff4000b800000 */
[----:B---3--:R-:W2:Y:S01]  /*47e0*/  LDC.64 R6, c[0x0][0x390] ;  /* 0x0000e400ff067b82 */ /* 0x008ea20000000a00 */
[C---:B------:R-:W-:Y:S01]  /*47f0*/  IADD3 R10, P0, PT, R5.reuse, R14, RZ ;  /* 0x0000000e050a7210 */ /* 0x040fe20007f1e0ff */
[----:B------:R-:W-:Y:S02]  /*4800*/  IMAD.IADD R11, R5, 0x1, R14 ;  /* 0x00000001050b7824 */ /* 0x000fe400078e020e */
[----:B------:R-:W-:Y:S02]  /*4810*/  VIADD R14, R14, 0x4 ;  /* 0x000000040e0e7836 */ /* 0x000fe40000000000 */
[----:B------:R-:W-:Y:S02]  /*4820*/  IMAD.X R15, RZ, RZ, RZ, P0 ;  /* 0x000000ffff0f7224 */ /* 0x000fe400000e06ff */
[----:B------:R-:W3:Y:S01]  /*4830*/  LDC.64 R8, c[0x0][0x390] ;  /* 0x0000e400ff087b82 */ /* 0x000ee20000000a00 */
[----:B--2---:R-:W-:-:S04]  /*4840*/  LEA R6, P0, R10, R6, 0x2 ;  /* 0x000000060a067211 */ /* 0x004fc800078010ff */
[----:B------:R-:W-:Y:S01]  /*4850*/  LEA.HI.X R7, R10, R7, R15, 0x2, P0 ;  /* 0x000000070a077211 */ /* 0x000fe200000f140f */
[----:B---3--:R-:W-:-:S05]  /*4860*/  IMAD.WIDE.U32 R8, R11, 0x4, R8 ;  /* 0x000000040b087825 */ /* 0x008fca00078e0008 */
[----:B------:R2:W-:Y:S04]  /*4870*/  STG.E desc[UR10][R8.64], R4 ;  /* 0x0000000408007986 */ /* 0x0005e8000c10190a */
[----:B------:R2:W-:Y:S04]  /*4880*/  STG.E desc[UR10][R6.64+0x4], R4 ;  /* 0x0000040406007986 */ /* 0x0005e8000c10190a */
[----:B------:R2:W-:Y:S04]  /*4890*/  STG.E desc[UR10][R6.64+0x8], R4 ;  /* 0x0000080406007986 */ /* 0x0005e8000c10190a */
[----:B------:R2:W-:Y:S02]  /*48a0*/  STG.E desc[UR10][R6.64+0xc], R4 ;  /* 0x00000c0406007986 */ /* 0x0005e4000c10190a */
.L_x_66:
[----:B------:R-:W-:Y:S05]  /*48b0*/  BRA.U !UP1, `(.L_x_65) ;  /* 0x0000000109487547 */ /* 0x000fea000b800000 */
[----:B------:R-:W-:Y:S01]  /*48c0*/  LOP3.LUT P1, RZ, R18, 0x1, RZ, 0xc0, !PT ;  /* 0x0000000112ff7812 */ /* 0x000fe2000782c0ff */
[----:B------:R-:W-:-:S12]  /*48d0*/  UISETP.NE.AND UP1, UPT, UR8, 0x1, UPT ;  /* 0x000000010800788c */ /* 0x000fd8000bf25270 */
[----:B--23--:R-:W2:Y:S01]  /*48e0*/  @P1 LDC.64 R6, c[0x0][0x390] ;  /* 0x0000e400ff061b82 */ /* 0x00cea20000000a00 */
[----:B------:R-:W-:Y:S05]  /*48f0*/  BRA.U !UP1, `(.L_x_67) ;  /* 0x00000001092c7547 */ /* 0x000fea000b800000 */
[----:B------:R-:W3:Y:S01]  /*4900*/  LDC.64 R8, c[0x0][0x390] ;  /* 0x0000e400ff087b82 */ /* 0x000ee20000000a00 */
[C---:B------:R-:W-:Y:S01]  /*4910*/  IADD3 R18, P0, PT, R5.reuse, R14, RZ ;  /* 0x0000000e05127210 */ /* 0x040fe20007f1e0ff */
[----:B------:R-:W-:Y:S02]  /*4920*/  IMAD.IADD R15, R5, 0x1, R14 ;  /* 0x00000001050f7824 */ /* 0x000fe400078e020e */
[----:B------:R-:W-:Y:S01]  /*4930*/  VIADD R14, R14, 0x2 ;  /* 0x000000020e0e7836 */ /* 0x000fe20000000000 */
[----:B------:R-:W-:-:S03]  /*4940*/  IADD3.X R19, PT, PT, RZ, RZ, RZ, P0, !PT ;  /* 0x000000ffff137210 */ /* 0x000fc600007fe4ff */
[----:B------:R-:W5:Y:S01]  /*4950*/  LDC.64 R10, c[0x0][0x390] ;  /* 0x0000e400ff0a7b82 */ /* 0x000f620000000a00 */
[----:B---3--:R-:W-:-:S04]  /*4960*/  LEA R8, P0, R18, R8, 0x2 ;  /* 0x0000000812087211 */ /* 0x008fc800078010ff */
[----:B------:R-:W-:Y:S01]  /*4970*/  LEA.HI.X R9, R18, R9, R19, 0x2, P0 ;  /* 0x0000000912097211 */ /* 0x000fe200000f1413 */
[----:B-----5:R-:W-:-:S05]  /*4980*/  IMAD.WIDE.U32 R10, R15, 0x4, R10 ;  /* 0x000000040f0a7825 */ /* 0x020fca00078e000a */
[----:B------:R3:W-:Y:S04]  /*4990*/  STG.E desc[UR10][R10.64], R4 ;  /* 0x000000040a007986 */ /* 0x0007e8000c10190a */
[----:B------:R3:W-:Y:S02]  /*49a0*/  STG.E desc[UR10][R8.64+0x4], R4 ;  /* 0x0000040408007986 */ /* 0x0007e4000c10190a */
.L_x_67:
[----:B------:R-:W-:-:S04]  /*49b0*/  @P1 IMAD.IADD R5, R5, 0x1, R14 ;  /* 0x0000000105051824 */ /* 0x000fc800078e020e */
[----:B--2---:R-:W-:-:S05]  /*49c0*/  @P1 IMAD.WIDE.U32 R6, R5, 0x4, R6 ;  /* 0x0000000405061825 */ /* 0x004fca00078e0006 */
[----:B------:R2:W-:Y:S02]  /*49d0*/  @P1 STG.E desc[UR10][R6.64], R4 ;  /* 0x0000000406001986 */ /* 0x0005e4000c10190a */
.L_x_65:
[----:B--23--:R-:W2:Y:S01]  /*49e0*/  LDC R4, c[0x0][0x3a0] ;  /* 0x0000e800ff047b82 */ /* 0x00cea20000000800 */
[----:B------:R-:W-:-:S06]  /*49f0*/  UIADD3 UR4, UPT, UPT, UR4, 0x1, URZ ;  /* 0x0000000104047890 */ /* 0x000fcc000fffe0ff */
[----:B--2---:R-:W-:-:S13]  /*4a00*/  ISETP.NE.AND P0, PT, R4, UR4, PT ;  /* 0x0000000404007c0c */ /* 0x004fda000bf05270 */
[----:B------:R-:W-:Y:S05]  /*4a10*/  @!P0 EXIT ;  /* 0x000000000000894d */ /* 0x000fea0003800000 */
[----:B------:R-:W-:Y:S05]  /*4a20*/  BRA `(.L_x_68) ;  /* 0xfffffff000bc7947 */ /* 0x000fea000383ffff */
.L_x_19:
[----:B------:R-:W0:Y:S02]  /*4a30*/  LDC R0, c[0x0][0x3a4] ;  /* 0x0000e900ff007b82 */ /* 0x000e240000000800 */
[----:B0-----:R-:W-:-:S13]  /*4a40*/  ISETP.GE.AND P0, PT, R0, 0x1, PT ;  /* 0x000000010000780c */ /* 0x001fda0003f06270 */
[----:B------:R-:W-:Y:S05]  /*4a50*/  @!P0 EXIT ;  /* 0x000000000000894d */ /* 0x000fea0003800000 */
[C---:B------:R-:W-:Y:S01]  /*4a60*/  LOP3.LUT R11, R0.reuse, 0x7, RZ, 0xc0, !PT ;  /* 0x00000007000b7812 */ /* 0x040fe200078ec0ff */
[----:B------:R-:W-:Y:S01]  /*4a70*/  UMOV UR4, URZ ;  /* 0x000000ff00047c82 */ /* 0x000fe20008000000 */
[C---:B------:R-:W-:Y:S02]  /*4a80*/  LOP3.LUT R10, R0.reuse, 0x3, RZ, 0xc0, !PT ;  /* 0x00000003000a7812 */ /* 0x040fe400078ec0ff */
[----:B------:R-:W-:Y:S01]  /*4a90*/  LOP3.LUT R0, R0, 0x7ffffff8, RZ, 0xc0, !PT ;  /* 0x7ffffff800007812 */ /* 0x000fe200078ec0ff */
[----:B------:R-:W-:-:S05]  /*4aa0*/  VIADD R2, R11, 0xffffffff ;  /* 0xffffffff0b027836 */ /* 0x000fca0000000000 */
[----:B------:R-:W-:-:S13]  /*4ab0*/  ISETP.GE.U32.AND P1, PT, R2, 0x3, PT ;  /* 0x000000030200780c */ /* 0x000fda0003f26070 */
.L_x_74:
[----:B0-----:R-:W0:Y:S01]  /*4ac0*/  LDC.64 R8, c[0x0][0x3a0] ;  /* 0x0000e800ff087b82 */ /* 0x001e220000000a00 */
[----:B--2---:R-:W-:Y:S01]  /*4ad0*/  IMAD.MOV.U32 R3, RZ, RZ, RZ ;  /* 0x000000ffff037224 */ /* 0x004fe200078e00ff */
[C---:B0-----:R-:W-:Y:S01]  /*4ae0*/  ISETP.GE.U32.AND P2, PT, R9.reuse, 0x8, PT ;  /* 0x000000080900780c */ /* 0x041fe20003f46070 */
[----:B------:R-:W-:Y:S01]  /*4af0*/  IMAD R2, R9, UR4, RZ ;  /* 0x0000000409027c24 */ /* 0x000fe2000f8e02ff */
[----:B------:R-:W-:-:S06]  /*4b00*/  UIADD3 UR4, UPT, UPT, UR4, 0x1, URZ ;  /* 0x0000000104047890 */ /* 0x000fcc000fffe0ff */
[----:B------:R-:W-:-:S05]  /*4b10*/  ISETP.NE.AND P0, PT, R8, UR4, PT ;  /* 0x0000000408007c0c */ /* 0x000fca000bf05270 */
[----:B-1-3--:R-:W-:Y:S08]  /*4b20*/  @!P2 BRA `(.L_x_69) ;  /* 0x000000000040a947 */ /* 0x00aff00003800000 */
[----:B------:R-:W0:Y:S01]  /*4b30*/  LDC.64 R6, c[0x0][0x390] ;  /* 0x0000e400ff067b82 */ /* 0x000e220000000a00 */
[----:B------:R-:W-:-:S05]  /*4b40*/  UMOV UR5, URZ ;  /* 0x000000ff00057c82 */ /* 0x000fca0008000000 */
.L_x_70:
[----:B-1----:R-:W-:Y:S01]  /*4b50*/  VIADD R5, R2, UR5 ;  /* 0x0000000502057c36 */ /* 0x002fe20008000000 */
[----:B------:R-:W-:-:S03]  /*4b60*/  UIADD3 UR5, UPT, UPT, UR5, 0x8, URZ ;  /* 0x0000000805057890 */ /* 0x000fc6000fffe0ff */
[----:B0-----:R-:W-:-:S03]  /*4b70*/  IMAD.WIDE.U32 R4, R5, 0x4, R6 ;  /* 0x0000000405047825 */ /* 0x001fc600078e0006 */
[----:B------:R-:W-:Y:S02]  /*4b80*/  ISETP.NE.AND P2, PT, R0, UR5, PT ;  /* 0x0000000500007c0c */ /* 0x000fe4000bf45270 */
[----:B------:R1:W-:Y:S04]  /*4b90*/  STG.E desc[UR10][R4.64], RZ ;  /* 0x000000ff04007986 */ /* 0x0003e8000c10190a */
[----:B------:R1:W-:Y:S04]  /*4ba0*/  STG.E desc[UR10][R4.64+0x4], RZ ;  /* 0x000004ff04007986 */ /* 0x0003e8000c10190a */
[----:B------:R1:W-:Y:S04]  /*4bb0*/  STG.E desc[UR10][R4.64+0x8], RZ ;  /* 0x000008ff04007986 */ /* 0x0003e8000c10190a */
[----:B------:R1:W-:Y:S04]  /*4bc0*/  STG.E desc[UR10][R4.64+0xc], RZ ;  /* 0x00000cff04007986 */ /* 0x0003e8000c10190a */
[----:B------:R1:W-:Y:S04]  /*4bd0*/  STG.E desc[UR10][R4.64+0x10], RZ ;  /* 0x000010ff04007986 */ /* 0x0003e8000c10190a */
[----:B------:R1:W-:Y:S04]  /*4be0*/  STG.E desc[UR10][R4.64+0x14], RZ ;  /* 0x000014ff04007986 */ /* 0x0003e8000c10190a */
[----:B------:R1:W-:Y:S04]  /*4bf0*/  STG.E desc[UR10][R4.64+0x18], RZ ;  /* 0x000018ff04007986 */ /* 0x0003e8000c10190a */
[----:B------:R1:W-:Y:S01]  /*4c00*/  STG.E desc[UR10][R4.64+0x1c], RZ ;  /* 0x00001cff04007986 */ /* 0x0003e2000c10190a */
[----:B------:R-:W-:Y:S05]  /*4c10*/  @P2 BRA `(.L_x_70) ;  /* 0xfffffffc00cc2947 */ /* 0x000fea000383ffff */
[----:B------:R-:W-:-:S07]  /*4c20*/  IMAD.MOV.U32 R3, RZ, RZ, R0 ;  /* 0x000000ffff037224 */ /* 0x000fce00078e0000 */
.L_x_69:
[----:B------:R-:W-:-:S13]  /*4c30*/  ISETP.NE.AND P2, PT, R11, RZ, PT ;  /* 0x000000ff0b00720c */ /* 0x000fda0003f45270 */
[----:B------:R-:W-:Y:S05]  /*4c40*/  @!P2 BRA `(.L_x_71) ;  /* 0x000000000088a947 */ /* 0x000fea0003800000 */
[----:B------:R-:W-:Y:S01]  /*4c50*/  ISETP.NE.AND P3, PT, R10, RZ, PT ;  /* 0x000000ff0a00720c */ /* 0x000fe20003f65270 */
[----:B------:R-:W-:-:S12]  /*4c60*/  @!P1 BRA `(.L_x_72) ;  /* 0x0000000000349947 */ /* 0x000fd80003800000 */
[----:B------:R-:W0:Y:S01]  /*4c70*/  LDC.64 R14, c[0x0][0x390] ;  /* 0x0000e400ff0e7b82 */ /* 0x000e220000000a00 */
[C---:B------:R-:W-:Y:S01]  /*4c80*/  IADD3 R8, P2, PT, R2.reuse, R3, RZ ;  /* 0x0000000302087210 */ /* 0x040fe20007f5e0ff */
[----:B------:R-:W-:Y:S02]  /*4c90*/  IMAD.IADD R7, R2, 0x1, R3 ;  /* 0x0000000102077824 */ /* 0x000fe400078e0203 */
[----:B------:R-:W-:Y:S02]  /*4ca0*/  VIADD R3, R3, 0x4 ;  /* 0x0000000403037836 */ /* 0x000fe40000000000 */
[----:B------:R-:W-:Y:S02]  /*4cb0*/  IMAD.X R12, RZ, RZ, RZ, P2 ;  /* 0x000000ffff0c7224 */ /* 0x000fe400010e06ff */
[----:B-1----:R-:W1:Y:S01]  /*4cc0*/  LDC.64 R4, c[0x0][0x390] ;  /* 0x0000e400ff047b82 */ /* 0x002e620000000a00 */
[----:B0-----:R-:W-:Y:S01]  /*4cd0*/  LEA R6, P2, R8, R14, 0x2 ;  /* 0x0000000e08067211 */ /* 0x001fe200078410ff */
[----:B-1----:R-:W-:-:S03]  /*4ce0*/  IMAD.WIDE.U32 R4, R7, 0x4, R4 ;  /* 0x0000000407047825 */ /* 0x002fc600078e0004 */
[----:B------:R-:W-:Y:S02]  /*4cf0*/  LEA.HI.X R7, R8, R15, R12, 0x2, P2 ;  /* 0x0000000f08077211 */ /* 0x000fe400010f140c */
[----:B------:R0:W-:Y:S04]  /*4d00*/  STG.E desc[UR10][R4.64], RZ ;  /* 0x000000ff04007986 */ /* 0x0001e8000c10190a */
[----:B------:R0:W-:Y:S04]  /*4d10*/  STG.E desc[UR10][R6.64+0x4], RZ ;  /* 0x000004ff06007986 */ /* 0x0001e8000c10190a */
[----:B------:R0:W-:Y:S04]  /*4d20*/  STG.E desc[UR10][R6.64+0x8], RZ ;  /* 0x000008ff06007986 */ /* 0x0001e8000c10190a */
[----:B------:R0:W-:Y:S02]  /*4d30*/  STG.E desc[UR10][R6.64+0xc], RZ ;  /* 0x00000cff06007986 */ /* 0x0001e4000c10190a */
.L_x_72:
[----:B------:R-:W-:Y:S05]  /*4d40*/  @!P3 BRA `(.L_x_71) ;  /* 0x000000000048b947 */ /* 0x000fea0003800000 */
[----:B------:R-:W-:Y:S02]  /*4d50*/  LOP3.LUT P3, RZ, R9, 0x1, RZ, 0xc0, !PT ;  /* 0x0000000109ff7812 */ /* 0x000fe4000786c0ff */
[----:B------:R-:W-:-:S11]  /*4d60*/  ISETP.NE.AND P2, PT, R10, 0x1, PT ;  /* 0x000000010a00780c */ /* 0x000fd60003f45270 */
[----:B------:R-:W2:Y:S02]  /*4d70*/  @P3 LDC.64 R8, c[0x0][0x390] ;  /* 0x0000e400ff083b82 */ /* 0x000ea40000000a00 */
[----:B------:R-:W-:Y:S05]  /*4d80*/  @!P2 BRA `(.L_x_73) ;  /* 0x00000000002ca947 */ /* 0x000fea0003800000 */
[----:B------:R-:W3:Y:S01]  /*4d90*/  LDC.64 R14, c[0x0][0x390] ;  /* 0x0000e400ff0e7b82 */ /* 0x000ee20000000a00 */
[C---:B------:R-:W-:Y:S01]  /*4da0*/  IADD3 R12, P2, PT, R2.reuse, R3, RZ ;  /* 0x00000003020c7210 */ /* 0x040fe20007f5e0ff */
[----:B0-----:R-:W-:Y:S02]  /*4db0*/  IMAD.IADD R7, R2, 0x1, R3 ;  /* 0x0000000102077824 */ /* 0x001fe400078e0203 */
[----:B------:R-:W-:Y:S02]  /*4dc0*/  VIADD R3, R3, 0x2 ;  /* 0x0000000203037836 */ /* 0x000fe40000000000 */
[----:B------:R-:W-:Y:S02]  /*4dd0*/  IMAD.X R13, RZ, RZ, RZ, P2 ;  /* 0x000000ffff0d7224 */ /* 0x000fe400010e06ff */
[----:B-1----:R-:W0:Y:S01]  /*4de0*/  LDC.64 R4, c[0x0][0x390] ;  /* 0x0000e400ff047b82 */ /* 0x002e220000000a00 */
[----:B---3--:R-:W-:Y:S01]  /*4df0*/  LEA R6, P2, R12, R14, 0x2 ;  /* 0x0000000e0c067211 */ /* 0x008fe200078410ff */
[----:B0-----:R-:W-:-:S03]  /*4e00*/  IMAD.WIDE.U32 R4, R7, 0x4, R4 ;  /* 0x0000000407047825 */ /* 0x001fc600078e0004 */
[----:B------:R-:W-:Y:S02]  /*4e10*/  LEA.HI.X R7, R12, R15, R13, 0x2, P2 ;  /* 0x0000000f0c077211 */ /* 0x000fe400010f140d */
[----:B------:R3:W-:Y:S04]  /*4e20*/  STG.E desc[UR10][R4.64], RZ ;  /* 0x000000ff04007986 */ /* 0x0007e8000c10190a */
[----:B------:R3:W-:Y:S03]  /*4e30*/  STG.E desc[UR10][R6.64+0x4], RZ ;  /* 0x000004ff06007986 */ /* 0x0007e6000c10190a */
.L_x_73:
[----:B------:R-:W-:-:S04]  /*4e40*/  @P3 IMAD.IADD R3, R2, 0x1, R3 ;  /* 0x0000000102033824 */ /* 0x000fc800078e0203 */
[----:B--2---:R-:W-:-:S05]  /*4e50*/  @P3 IMAD.WIDE.U32 R2, R3, 0x4, R8 ;  /* 0x0000000403023825 */ /* 0x004fca00078e0008 */
[----:B------:R2:W-:Y:S02]  /*4e60*/  @P3 STG.E desc[UR10][R2.64], RZ ;  /* 0x000000ff02003986 */ /* 0x0005e4000c10190a */
.L_x_71:
[----:B------:R-:W-:Y:S05]  /*4e70*/  @P0 BRA `(.L_x_74) ;  /* 0xfffffffc00100947 */ /* 0x000fea000383ffff */
[----:B------:R-:W-:Y:S05]  /*4e80*/  EXIT ;  /* 0x000000000000794d */ /* 0x000fea0003800000 */
.L_x_75:
        /* <DEDUP_REMOVED lines=15> */
.L_x_140:


//--------------------- .text._ZN10Generators4cuda14Gpt_UpdateMaskEPiPKiii --------------------------
	.section	.text._ZN10Generators4cuda14Gpt_UpdateMaskEPiPKiii,"ax",@progbits
	.align	128
        .global         _ZN10Generators4cuda14Gpt_UpdateMaskEPiPKiii
        .type           _ZN10Generators4cuda14Gpt_UpdateMaskEPiPKiii,@function
        .size           _ZN10Generators4cuda14Gpt_UpdateMaskEPiPKiii,(.L_x_141 - _ZN10Generators4cuda14Gpt_UpdateMaskEPiPKiii)
        .other          _ZN10Generators4cuda14Gpt_UpdateMaskEPiPKiii,@"STO_CUDA_ENTRY STV_DEFAULT"
_ZN10Generators4cuda14Gpt_UpdateMaskEPiPKiii:
.text._ZN10Generators4cuda14Gpt_UpdateMaskEPiPKiii:
        /* <DEDUP_REMOVED lines=26> */
.L_x_82:
        /* <DEDUP_REMOVED lines=8> */
.L_x_78:
[----:B------:R-:W-:Y:S01]  /*0220*/  MOV R6, UR5 ;  /* 0x0000000500067c02 */ /* 0x000fe20008000f00 */
[----:B------:R-:W-:Y:S01]  /*0230*/  IMAD.U32 R7, RZ, RZ, UR6 ;  /* 0x00000006ff077e24 */ /* 0x000fe2000f8e00ff */
[----:B----4-:R-:W0:Y:S03]  /*0240*/  LDC.64 R8, c[0x0][0x380] ;  /* 0x0000e000ff087b82 */ /* 0x010e260000000a00 */
[----:B------:R-:W-:-:S05]  /*0250*/  IMAD.WIDE R6, R11, 0x4, R6 ;  /* 0x000000040b067825 */ /* 0x000fca00078e0206 */
[----:B------:R-:W2:Y:S01]  /*0260*/  LDG.E R13, desc[UR8][R6.64+-0x20] ;  /* 0xffffe008060d7981 */ /* 0x000ea2000c1e1900 */
[----:B0-----:R-:W-:-:S05]  /*0270*/  IMAD.WIDE.U32 R8, R10, 0x4, R8 ;  /* 0x000000040a087825 */ /* 0x001fca00078e0008 */
[----:B--2---:R0:W-:Y:S04]  /*0280*/  STG.E desc[UR8][R8.64], R13 ;  /* 0x0000000d08007986 */ /* 0x0041e8000c101908 */
[----:B------:R-:W2:Y:S04]  /*0290*/  LDG.E R15, desc[UR8][R6.64+-0x1c] ;  /* 0xffffe408060f7981 */ /* 0x000ea8000c1e1900 */
[----:B--2---:R1:W-:Y:S04]  /*02a0*/  STG.E desc[UR8][R8.64+0x4], R15 ;  /* 0x0000040f08007986 */ /* 0x0043e8000c101908 */
[----:B------:R-:W2:Y:S04]  /*02b0*/  LDG.E R17, desc[UR8][R6.64+-0x18] ;  /* 0xffffe80806117981 */ /* 0x000ea8000c1e1900 */
[----:B--2---:R2:W-:Y:S04]  /*02c0*/  STG.E desc[UR8][R8.64+0x8], R17 ;  /* 0x0000081108007986 */ /* 0x0045e8000c101908 */
[----:B------:R-:W3:Y:S04]  /*02d0*/  LDG.E R19, desc[UR8][R6.64+-0x14] ;  /* 0xffffec0806137981 */ /* 0x000ee8000c1e1900 */
[----:B---3--:R3:W-:Y:S04]  /*02e0*/  STG.E desc[UR8][R8.64+0xc], R19 ;  /* 0x00000c1308007986 */ /* 0x0087e8000c101908 */
[----:B------:R-:W4:Y:S04]  /*02f0*/  LDG.E R21, desc[UR8][R6.64+-0x10] ;  /* 0xfffff00806157981 */ /* 0x000f28000c1e1900 */
[----:B----4-:R4:W-:Y:S04]  /*0300*/  STG.E desc[UR8][R8.64+0x10], R21 ;  /* 0x0000101508007986 */ /* 0x0109e8000c101908 */
[----:B------:R-:W5:Y:S04]  /*0310*/  LDG.E R23, desc[UR8][R6.64+-0xc] ;  /* 0xfffff40806177981 */ /* 0x000f68000c1e1900 */
[----:B-----5:R5:W-:Y:S04]  /*0320*/  STG.E desc[UR8][R8.64+0x14], R23 ;  /* 0x0000141708007986 */ /* 0x020be8000c101908 */
[----:B0-----:R-:W2:Y:S04]  /*0330*/  LDG.E R13, desc[UR8][R6.64+-0x8] ;  /* 0xfffff808060d7981 */ /* 0x001ea8000c1e1900 */
[----:B--2---:R0:W-:Y:S04]  /*0340*/  STG.E desc[UR8][R8.64+0x18], R13 ;  /* 0x0000180d08007986 */ /* 0x0041e8000c101908 */
[----:B-1----:R-:W2:Y:S04]  /*0350*/  LDG.E R15, desc[UR8][R6.64+-0x4] ;  /* 0xfffffc08060f7981 */ /* 0x002ea8000c1e1900 */
[----:B--2---:R1:W-:Y:S04]  /*0360*/  STG.E desc[UR8][R8.64+0x1c], R15 ;  /* 0x00001c0f08007986 */ /* 0x0043e8000c101908 */
[----:B------:R-:W2:Y:S04]  /*0370*/  LDG.E R17, desc[UR8][R6.64] ;  /* 0x0000000806117981 */ /* 0x000ea8000c1e1900 */
[----:B--2---:R2:W-:Y:S04]  /*0380*/  STG.E desc[UR8][R8.64+0x20], R17 ;  /* 0x0000201108007986 */ /* 0x0045e8000c101908 */
[----:B---3--:R-:W3:Y:S04]  /*0390*/  LDG.E R19, desc[UR8][R6.64+0x4] ;  /* 0x0000040806137981 */ /* 0x008ee8000c1e1900 */
[----:B---3--:R3:W-:Y:S04]  /*03a0*/  STG.E desc[UR8][R8.64+0x24], R19 ;  /* 0x0000241308007986 */ /* 0x0087e8000c101908 */
[----:B----4-:R-:W4:Y:S04]  /*03b0*/  LDG.E R21, desc[UR8][R6.64+0x8] ;  /* 0x0000080806157981 */ /* 0x010f28000c1e1900 */
[----:B----4-:R4:W-:Y:S04]  /*03c0*/  STG.E desc[UR8][R8.64+0x28], R21 ;  /* 0x0000281508007986 */ /* 0x0109e8000c101908 */
[----:B-----5:R-:W5:Y:S04]  /*03d0*/  LDG.E R23, desc[UR8][R6.64+0xc] ;  /* 0x00000c0806177981 */ /* 0x020f68000c1e1900 */
[----:B-----5:R4:W-:Y:S04]  /*03e0*/  STG.E desc[UR8][R8.64+0x2c], R23 ;  /* 0x00002c1708007986 */ /* 0x0209e8000c101908 */
[----:B0-----:R-:W5:Y:S04]  /*03f0*/  LDG.E R13, desc[UR8][R6.64+0x10] ;  /* 0x00001008060d7981 */ /* 0x001f68000c1e1900 */
[----:B-----5:R4:W-:Y:S04]  /*0400*/  STG.E desc[UR8][R8.64+0x30], R13 ;  /* 0x0000300d08007986 */ /* 0x0209e8000c101908 */
[----:B-1----:R-:W5:Y:S04]  /*0410*/  LDG.E R15, desc[UR8][R6.64+0x14] ;  /* 0x00001408060f7981 */ /* 0x002f68000c1e1900 */
[----:B-----5:R4:W-:Y:S04]  /*0420*/  STG.E desc[UR8][R8.64+0x34], R15 ;  /* 0x0000340f08007986 */ /* 0x0209e8000c101908 */
[----:B--2---:R-:W2:Y:S01]  /*0430*/  LDG.E R17, desc[UR8][R6.64+0x18] ;  /* 0x0000180806117981 */ /* 0x004ea2000c1e1900 */
[----:B------:R-:W-:-:S05]  /*0440*/  VIADD R12, R12, 0x10 ;  /* 0x000000100c0c7836 */ /* 0x000fca0000000000 */
[----:B------:R-:W-:Y:S01]  /*0450*/  ISETP.NE.AND P3, PT, R12, RZ, PT ;  /* 0x000000ff0c00720c */ /* 0x000fe20003f65270 */
[----:B--2---:R4:W-:Y:S04]  /*0460*/  STG.E desc[UR8][R8.64+0x38], R17 ;  /* 0x0000381108007986 */ /* 0x0049e8000c101908 */
[----:B---3--:R-:W2:Y:S01]  /*0470*/  LDG.E R19, desc[UR8][R6.64+0x1c] ;  /* 0x00001c0806137981 */ /* 0x008ea2000c1e1900 */
[----:B------:R-:W-:Y:S01]  /*0480*/  IADD3 R10, PT, PT, R10, 0x10, RZ ;  /* 0x000000100a0a7810 */ /* 0x000fe20007ffe0ff */
[----:B------:R-:W-:Y:S02]  /*0490*/  VIADD R11, R11, 0x10 ;  /* 0x000000100b0b7836 */ /* 0x000fe40000000000 */
[----:B--2---:R4:W-:Y:S04]  /*04a0*/  STG.E desc[UR8][R8.64+0x3c], R19 ;  /* 0x00003c1308007986 */ /* 0x0049e8000c101908 */
[----:B------:R-:W-:Y:S05]  /*04b0*/  @P3 BRA `(.L_x_78) ;  /* 0xfffffffc00583947 */ /* 0x000fea000383ffff */
[----:B------:R-:W-:-:S07]  /*04c0*/  MOV R6, R2 ;  /* 0x0000000200067202 */ /* 0x000fce0000000f00 */
.L_x_77:
[----:B------:R-:W-:-:S13]  /*04d0*/  LOP3.LUT P3, RZ, R0, 0xf, RZ, 0xc0, !PT ;  /* 0x0000000f00ff7812 */ /* 0x000fda000786c0ff */
[----:B------:R-:W-:Y:S05]  /*04e0*/  @!P3 BRA `(.L_x_79) ;  /* 0x00000004002cb947 */ /* 0x000fea0003800000 */
[----:B------:R-:W-:Y:S01]  /*04f0*/  LOP3.LUT P3, RZ, R14, 0x7, RZ, 0xc0, !PT ;  /* 0x000000070eff7812 */ /* 0x000fe2000786c0ff */
[----:B------:R-:W-:-:S12]  /*0500*/  @!P2 BRA `(.L_x_80) ;  /* 0x000000000070a947 */ /* 0x000fd80003800000 */
[----:B----4-:R-:W0:Y:S01]  /*0510*/  LDC.64 R8, c[0x0][0x388] ;  /* 0x0000e200ff087b82 */ /* 0x010e220000000a00 */
[----:B------:R-:W-:-:S07]  /*0520*/  IMAD.IADD R7, R5, 0x1, R6 ;  /* 0x0000000105077824 */ /* 0x000fce00078e0206 */
[----:B------:R-:W1:Y:S08]  /*0530*/  LDC.64 R12, c[0x0][0x380] ;  /* 0x0000e000ff0c7b82 */ /* 0x000e700000000a00 */
[----:B------:R-:W2:Y:S01]  /*0540*/  LDC.64 R18, c[0x0][0x380] ;  /* 0x0000e000ff127b82 */ /* 0x000ea20000000a00 */
[----:B0-----:R-:W-:-:S05]  /*0550*/  IMAD.WIDE R8, R7, 0x4, R8 ;  /* 0x0000000407087825 */ /* 0x001fca00078e0208 */
[----:B------:R-:W3:Y:S01]  /*0560*/  LDG.E R15, desc[UR8][R8.64] ;  /* 0x00000008080f7981 */ /* 0x000ee2000c1e1900 */
[----:B------:R-:W-:-:S05]  /*0570*/  IADD3 R7, PT, PT, R7, UR4, RZ ;  /* 0x0000000407077c10 */ /* 0x000fca000fffe0ff */
[----:B-1----:R-:W-:Y:S01]  /*0580*/  IMAD.WIDE.U32 R12, R7, 0x4, R12 ;  /* 0x00000004070c7825 */ /* 0x002fe200078e000c */
[----:B------:R-:W-:-:S04]  /*0590*/  IADD3 R11, P4, PT, R6, UR7, RZ ;  /* 0x00000007060b7c10 */ /* 0x000fc8000ff9e0ff */
[----:B---3--:R0:W-:Y:S04]  /*05a0*/  STG.E desc[UR8][R12.64], R15 ;  /* 0x0000000f0c007986 */ /* 0x0081e8000c101908 */
[----:B------:R-:W3:Y:S01]  /*05b0*/  LDG.E R7, desc[UR8][R8.64+0x4] ;  /* 0x0000040808077981 */ /* 0x000ee2000c1e1900 */
[----:B------:R-:W-:Y:S01]  /*05c0*/  IMAD.X R16, RZ, RZ, RZ, P4 ;  /* 0x000000ffff107224 */ /* 0x000fe200020e06ff */
[----:B--2---:R-:W-:-:S04]  /*05d0*/  LEA R10, P4, R11, R18, 0x2 ;  /* 0x000000120b0a7211 */ /* 0x004fc800078810ff */
[----:B------:R-:W-:-:S05]  /*05e0*/  LEA.HI.X R11, R11, R19, R16, 0x2, P4 ;  /* 0x000000130b0b7211 */ /* 0x000fca00020f1410 */
[----:B---3--:R1:W-:Y:S04]  /*05f0*/  STG.E desc[UR8][R10.64+0x4], R7 ;  /* 0x000004070a007986 */ /* 0x0083e8000c101908 */
[----:B------:R-:W2:Y:S04]  /*0600*/  LDG.E R17, desc[UR8][R8.64+0x8] ;  /* 0x0000080808117981 */ /* 0x000ea8000c1e1900 */
[----:B--2---:R2:W-:Y:S04]  /*0610*/  STG.E desc[UR8][R10.64+0x8], R17 ;  /* 0x000008110a007986 */ /* 0x0045e8000c101908 */
[----:B------:R-:W3:Y:S04]  /*0620*/  LDG.E R19, desc[UR8][R8.64+0xc] ;  /* 0x00000c0808137981 */ /* 0x000ee8000c1e1900 */
[----:B---3--:R2:W-:Y:S04]  /*0630*/  STG.E desc[UR8][R10.64+0xc], R19 ;  /* 0x00000c130a007986 */ /* 0x0085e8000c101908 */
[----:B0-----:R-:W3:Y:S04]  /*0640*/  LDG.E R13, desc[UR8][R8.64+0x10] ;  /* 0x00001008080d7981 */ /* 0x001ee8000c1e1900 */
[----:B---3--:R2:W-:Y:S04]  /*0650*/  STG.E desc[UR8][R10.64+0x10], R13 ;  /* 0x0000100d0a007986 */ /* 0x0085e8000c101908 */
[----:B------:R-:W3:Y:S04]  /*0660*/  LDG.E R15, desc[UR8][R8.64+0x14] ;  /* 0x00001408080f7981 */ /* 0x000ee8000c1e1900 */
[----:B---3--:R2:W-:Y:S04]  /*0670*/  STG.E desc[UR8][R10.64+0x14], R15 ;  /* 0x0000140f0a007986 */ /* 0x0085e8000c101908 */
[----:B------:R-:W3:Y:S04]  /*0680*/  LDG.E R21, desc[UR8][R8.64+0x18] ;  /* 0x0000180808157981 */ /* 0x000ee8000c1e1900 */
[----:B---3--:R2:W-:Y:S04]  /*0690*/  STG.E desc[UR8][R10.64+0x18], R21 ;  /* 0x000018150a007986 */ /* 0x0085e8000c101908 */
[----:B-1----:R-:W3:Y:S01]  /*06a0*/  LDG.E R7, desc[UR8][R8.64+0x1c] ;  /* 0x00001c0808077981 */ /* 0x002ee2000c1e1900 */
[----:B------:R-:W-:-:S03]  /*06b0*/  IADD3 R6, PT, PT, R6, 0x8, RZ ;  /* 0x0000000806067810 */ /* 0x000fc60007ffe0ff */
[----:B---3--:R2:W-:Y:S04]  /*06c0*/  STG.E desc[UR8][R10.64+0x1c], R7 ;  /* 0x00001c070a007986 */ /* 0x0085e8000c101908 */
.L_x_80:
[----:B------:R-:W-:Y:S05]  /*06d0*/  @!P3 BRA `(.L_x_79) ;  /* 0x0000000000b0b947 */ /* 0x000fea0003800000 */
[----:B------:R-:W-:Y:S01]  /*06e0*/  ISETP.NE.AND P3, PT, R3, RZ, PT ;  /* 0x000000ff0300720c */ /* 0x000fe20003f65270 */
[----:B------:R-:W-:-:S12]  /*06f0*/  @!P1 BRA `(.L_x_81) ;  /* 0x0000000000509947 */ /* 0x000fd80003800000 */
[----:B----4-:R-:W0:Y:S01]  /*0700*/  LDC.64 R8, c[0x0][0x388] ;  /* 0x0000e200ff087b82 */ /* 0x010e220000000a00 */
[----:B--2---:R-:W-:-:S07]  /*0710*/  IMAD.IADD R13, R5, 0x1, R6 ;  /* 0x00000001050d7824 */ /* 0x004fce00078e0206 */
        /* <DEDUP_REMOVED lines=15> */
[----:B------:R-:W2:Y:S01]  /*0810*/  LDG.E R19, desc[UR8][R8.64+0xc] ;  /* 0x00000c0808137981 */ /* 0x000ea2000c1e1900 */
[----:B------:R-:W-:-:S03]  /*0820*/  IADD3 R6, PT, PT, R6, 0x4, RZ ;  /* 0x0000000406067810 */ /* 0x000fc60007ffe0ff */
[----:B--2---:R0:W-:Y:S04]  /*0830*/  STG.E desc[UR8][R10.64+0xc], R19 ;  /* 0x00000c130a007986 */ /* 0x0041e8000c101908 */
.L_x_81:
[----:B------:R-:W-:Y:S05]  /*0840*/  @!P3 BRA `(.L_x_79) ;  /* 0x000000000054b947 */ /* 0x000fea0003800000 */
[----:B----4-:R-:W1:Y:S01]  /*0850*/  LDC.64 R8, c[0x0][0x388] ;  /* 0x0000e200ff087b82 */ /* 0x010e620000000a00 */
[----:B------:R-:W-:-:S07]  /*0860*/  IMAD.IADD R5, R5, 0x1, R6 ;  /* 0x0000000105057824 */ /* 0x000fce00078e0206 */
[----:B0-2---:R-:W0:Y:S01]  /*0870*/  LDC.64 R10, c[0x0][0x380] ;  /* 0x0000e000ff0a7b82 */ /* 0x005e220000000a00 */
[----:B-1----:R-:W-:-:S05]  /*0880*/  IMAD.WIDE R8, R5, 0x4, R8 ;  /* 0x0000000405087825 */ /* 0x002fca00078e0208 */
[----:B------:R-:W2:Y:S01]  /*0890*/  LDG.E R7, desc[UR8][R8.64] ;  /* 0x0000000808077981 */ /* 0x000ea2000c1e1900 */
[----:B------:R-:W-:Y:S02]  /*08a0*/  ISETP.NE.AND P3, PT, R3, 0x1, PT ;  /* 0x000000010300780c */ /* 0x000fe40003f65270 */
[----:B------:R-:W-:-:S05]  /*08b0*/  IADD3 R5, PT, PT, R5, UR4, RZ ;  /* 0x0000000405057c10 */ /* 0x000fca000fffe0ff */
[----:B0-----:R-:W-:-:S05]  /*08c0*/  IMAD.WIDE.U32 R10, R5, 0x4, R10 ;  /* 0x00000004050a7825 */ /* 0x001fca00078e000a */
[----:B--2---:R1:W-:Y:S01]  /*08d0*/  STG.E desc[UR8][R10.64], R7 ;  /* 0x000000070a007986 */ /* 0x0043e2000c101908 */
[----:B------:R-:W-:Y:S05]  /*08e0*/  @!P3 BRA `(.L_x_79) ;  /* 0x00000000002cb947 */ /* 0x000fea0003800000 */
[----:B------:R-:W2:Y:S01]  /*08f0*/  LDG.E R5, desc[UR8][R8.64+0x4] ;  /* 0x0000040808057981 */ /* 0x000ea2000c1e1900 */
[----:B------:R-:W0:Y:S01]  /*0900*/  LDC.64 R12, c[0x0][0x380] ;  /* 0x0000e000ff0c7b82 */ /* 0x000e220000000a00 */
[----:B-1----:R-:W-:-:S05]  /*0910*/  IADD3 R7, P3, PT, R6, UR7, RZ ;  /* 0x0000000706077c10 */ /* 0x002fca000ff7e0ff */
[----:B------:R-:W-:Y:S01]  /*0920*/  IMAD.X R10, RZ, RZ, RZ, P3 ;  /* 0x000000ffff0a7224 */ /* 0x000fe200018e06ff */
[----:B0-----:R-:W-:-:S04]  /*0930*/  LEA R6, P3, R7, R12, 0x2 ;  /* 0x0000000c07067211 */ /* 0x001fc800078610ff */
[----:B------:R-:W-:Y:S02]  /*0940*/  LEA.HI.X R7, R7, R13, R10, 0x2, P3 ;  /* 0x0000000d07077211 */ /* 0x000fe400018f140a */
[----:B------:R-:W-:-:S03]  /*0950*/  ISETP.NE.AND P3, PT, R3, 0x2, PT ;  /* 0x000000020300780c */ /* 0x000fc60003f65270 */
[----:B--2---:R3:W-:Y:S10]  /*0960*/  STG.E desc[UR8][R6.64+0x4], R5 ;  /* 0x0000040506007986 */ /* 0x0047f4000c101908 */
[----:B------:R-:W-:Y:S05]  /*0970*/  @!P3 BRA `(.L_x_79) ;  /* 0x000000000008b947 */ /* 0x000fea0003800000 */
[----:B------:R-:W2:Y:S04]  /*0980*/  LDG.E R9, desc[UR8][R8.64+0x8] ;  /* 0x0000080808097981 */ /* 0x000ea8000c1e1900 */
[----:B--2---:R0:W-:Y:S02]  /*0990*/  STG.E desc[UR8][R6.64+0x8], R9 ;  /* 0x0000080906007986 */ /* 0x0041e4000c101908 */
.L_x_79:
[----:B----4-:R-:W4:Y:S01]  /*09a0*/  LDC R8, c[0x0][0x390] ;  /* 0x0000e400ff087b82 */ /* 0x010f220000000800 */
[----:B------:R-:W-:Y:S01]  /*09b0*/  UIADD3 UR4, UPT, UPT, UR4, 0x1, URZ ;  /* 0x0000000104047890 */ /* 0x000fe2000fffe0ff */
[----:B---3--:R-:W-:Y:S01]  /*09c0*/  IADD3 R5, PT, PT, R0, UR7, RZ ;  /* 0x0000000700057c10 */ /* 0x008fe2000fffe0ff */
[----:B0-----:R-:W-:-:S05]  /*09d0*/  IMAD.MOV.U32 R9, RZ, RZ, 0x1 ;  /* 0x00000001ff097424 */ /* 0x001fca00078e00ff */
[----:B-12---:R-:W0:Y:S01]  /*09e0*/  LDC.64 R6, c[0x0][0x380] ;  /* 0x0000e000ff067b82 */ /* 0x006e220000000a00 */
[----:B----4-:R-:W-:Y:S01]  /*09f0*/  ISETP.NE.AND P3, PT, R8, UR4, PT ;  /* 0x0000000408007c0c */ /* 0x010fe2000bf65270 */
[----:B0-----:R-:W-:-:S05]  /*0a00*/  IMAD.WIDE R6, R5, 0x4, R6 ;  /* 0x0000000405067825 */ /* 0x001fca00078e0206 */
[----:B------:R0:W-:Y:S07]  /*0a10*/  STG.E desc[UR8][R6.64], R9 ;  /* 0x0000000906007986 */ /* 0x0001ee000c101908 */
[----:B------:R-:W-:Y:S05]  /*0a20*/  @!P3 EXIT ;  /* 0x000000000000b94d */ /* 0x000fea0003800000 */
[----:B------:R-:W-:Y:S05]  /*0a30*/  BRA `(.L_x_82) ;  /* 0xfffffff400d87947 */ /* 0x000fea000383ffff */
.L_x_76:
[C---:B------:R-:W-:Y:S01]  /*0a40*/  ISETP.GE.U32.AND P0, PT, R2.reuse, 0x8, PT ;  /* 0x000000080200780c */ /* 0x040fe20003f06070 */
[----:B------:R-:W-:Y:S01]  /*0a50*/  HFMA2 R4, -RZ, RZ, 0, 0 ;  /* 0x00000000ff047431 */ /* 0x000fe200000001ff */
[----:B------:R-:W-:-:S04]  /*0a60*/  LOP3.LUT R24, R2, 0x7, RZ, 0xc0, !PT ;  /* 0x0000000702187812 */ /* 0x000fc800078ec0ff */
[----:B------:R-:W-:-:S07]  /*0a70*/  ISETP.NE.AND P1, PT, R24, RZ, PT ;  /* 0x000000ff1800720c */ /* 0x000fce0003f25270 */
[----:B------:R-:W-:Y:S06]  /*0a80*/  @!P0 BRA `(.L_x_83) ;  /* 0x0000000000608947 */ /* 0x000fec0003800000 */
[----:B------:R-:W0:Y:S01]  /*0a90*/  LDC.64 R6, c[0x0][0x380] ;  /* 0x0000e000ff067b82 */ /* 0x000e220000000a00 */
[----:B------:R-:W-:Y:S01]  /*0aa0*/  LOP3.LUT R4, R2, 0x7ffffff8, RZ, 0xc0, !PT ;  /* 0x7ffffff802047812 */ /* 0x000fe200078ec0ff */
[----:B------:R-:W-:-:S07]  /*0ab0*/  IMAD.MOV.U32 R5, RZ, RZ, RZ ;  /* 0x000000ffff057224 */ /* 0x000fce00078e00ff */
.L_x_84:
[C---:B-1----:R-:W-:Y:S01]  /*0ac0*/  IMAD R17, R5.reuse, R3, R0 ;  /* 0x0000000305117224 */ /* 0x042fe200078e0200 */
[----:B------:R-:W-:Y:S01]  /*0ad0*/  MOV R25, 0x1 ;  /* 0x0000000100197802 */ /* 0x000fe20000000f00 */
[----:B------:R-:W-:Y:S02]  /*0ae0*/  VIADD R5, R5, 0x8 ;  /* 0x0000000805057836 */ /* 0x000fe40000000000 */
[----:B0-----:R-:W-:-:S03]  /*0af0*/  IMAD.WIDE R16, R17, 0x4, R6 ;  /* 0x0000000411107825 */ /* 0x001fc600078e0206 */
[----:B------:R-:W-:Y:S02]  /*0b00*/  ISETP.NE.AND P0, PT, R5, R4, PT ;  /* 0x000000040500720c */ /* 0x000fe40003f05270 */
[----:B------:R1:W-:Y:S01]  /*0b10*/  STG.E desc[UR8][R16.64], R25 ;  /* 0x0000001910007986 */ /* 0x0003e2000c101908 */
[----:B------:R-:W-:-:S05]  /*0b20*/  IMAD.WIDE R18, R3, 0x4, R16 ;  /* 0x0000000403127825 */ /* 0x000fca00078e0210 */
        /* <DEDUP_REMOVED lines=13> */
[----:B------:R-:W-:Y:S05]  /*0c00*/  @P0 BRA `(.L_x_84) ;  /* 0xfffffffc00ac0947 */ /* 0x000fea000383ffff */
.L_x_83:
[----:B------:R-:W-:Y:S05]  /*0c10*/  @!P1 EXIT ;  /* 0x000000000000994d */ /* 0x000fea0003800000 */
[----:B------:R-:W-:Y:S02]  /*0c20*/  ISETP.GE.U32.AND P0, PT, R24, 0x4, PT ;  /* 0x000000041800780c */ /* 0x000fe40003f06070 */
[----:B-1----:R-:W-:-:S04]  /*0c30*/  LOP3.LUT R14, R2, 0x3, RZ, 0xc0, !PT ;  /* 0x00000003020e7812 */ /* 0x002fc800078ec0ff */
[----:B------:R-:W-:-:S07]  /*0c40*/  ISETP.NE.AND P1, PT, R14, RZ, PT ;  /* 0x000000ff0e00720c */ /* 0x000fce0003f25270 */
[----:B------:R-:W-:Y:S06]  /*0c50*/  @!P0 BRA `(.L_x_85) ;  /* 0x0000000000308947 */ /* 0x000fec0003800000 */
[----:B------:R-:W0:Y:S01]  /*0c60*/  LDC.64 R6, c[0x0][0x380] ;  /* 0x0000e000ff067b82 */ /* 0x000e220000000a00 */
[C---:B------:R-:W-:Y:S02]  /*0c70*/  IMAD R5, R4.reuse, R3, R0 ;  /* 0x0000000304057224 */ /* 0x040fe400078e0200 */
[----:B------:R-:W-:Y:S02]  /*0c80*/  VIADD R4, R4, 0x4 ;  /* 0x0000000404047836 */ /* 0x000fe40000000000 */
[----:B0-----:R-:W-:-:S04]  /*0c90*/  IMAD.WIDE R6, R5, 0x4, R6 ;  /* 0x0000000405067825 */ /* 0x001fc800078e0206 */
[----:B------:R-:W-:Y:S02]  /*0ca0*/  HFMA2 R5, -RZ, RZ, 0, 5.9604644775390625e-08 ;  /* 0x00000001ff057431 */ /* 0x000fe400000001ff */
[----:B------:R-:W-:-:S03]  /*0cb0*/  IMAD.WIDE R8, R3, 0x4, R6 ;  /* 0x0000000403087825 */ /* 0x000fc600078e0206 */
[----:B------:R0:W-:Y:S01]  /*0cc0*/  STG.E desc[UR8][R6.64], R5 ;  /* 0x0000000506007986 */ /* 0x0001e2000c101908 */
[----:B------:R-:W-:-:S03]  /*0cd0*/  IMAD.WIDE R10, R3, 0x4, R8 ;  /* 0x00000004030a7825 */ /* 0x000fc600078e0208 */
[----:B------:R0:W-:Y:S04]  /*0ce0*/  STG.E desc[UR8][R8.64], R5 ;  /* 0x0000000508007986 */ /* 0x0001e8000c101908 */
[----:B------:R0:W-:Y:S01]  /*0cf0*/  STG.E desc[UR8][R10.64], R5 ;  /* 0x000000050a007986 */ /* 0x0001e2000c101908 */
[----:B------:R-:W-:-:S05]  /*0d00*/  IMAD.WIDE R12, R3, 0x4, R10 ;  /* 0x00000004030c7825 */ /* 0x000fca00078e020a */
[----:B------:R0:W-:Y:S02]  /*0d10*/  STG.E desc[UR8][R12.64], R5 ;  /* 0x000000050c007986 */ /* 0x0001e4000c101908 */
.L_x_85:
[----:B------:R-:W-:Y:S05]  /*0d20*/  @!P1 EXIT ;  /* 0x000000000000994d */ /* 0x000fea0003800000 */
[----:B------:R-:W-:Y:S02]  /*0d30*/  ISETP.NE.AND P0, PT, R14, 0x1, PT ;  /* 0x000000010e00780c */ /* 0x000fe40003f05270 */
[----:B------:R-:W-:-:S04]  /*0d40*/  LOP3.LUT R2, R2, 0x1, RZ, 0xc0, !PT ;  /* 0x0000000102027812 */ /* 0x000fc800078ec0ff */
[----:B------:R-:W-:-:S07]  /*0d50*/  ISETP.NE.U32.AND P1, PT, R2, 0x1, PT ;  /* 0x000000010200780c */ /* 0x000fce0003f25070 */
[----:B------:R-:W-:Y:S06]  /*0d60*/  @!P0 BRA `(.L_x_86) ;  /* 0x0000000000208947 */ /* 0x000fec0003800000 */
[----:B0-----:R-:W0:Y:S01]  /*0d70*/  LDC.64 R6, c[0x0][0x380] ;  /* 0x0000e000ff067b82 */ /* 0x001e220000000a00 */
[C---:B------:R-:W-:Y:S02]  /*0d80*/  IMAD R5, R4.reuse, R3, R0 ;  /* 0x0000000304057224 */ /* 0x040fe400078e0200 */
[----:B------:R-:W-:Y:S02]  /*0d90*/  VIADD R4, R4, 0x2 ;  /* 0x0000000204047836 */ /* 0x000fe40000000000 */
[----:B0-----:R-:W-:Y:S01]  /*0da0*/  IMAD.WIDE R6, R5, 0x4, R6 ;  /* 0x0000000405067825 */ /* 0x001fe200078e0206 */
[----:B------:R-:W-:-:S03]  /*0db0*/  MOV R5, 0x1 ;  /* 0x0000000100057802 */ /* 0x000fc60000000f00 */
[----:B------:R-:W-:Y:S02]  /*0dc0*/  IMAD.WIDE R8, R3, 0x4, R6 ;  /* 0x0000000403087825 */ /* 0x000fe400078e0206 */
[----:B------:R1:W-:Y:S04]  /*0dd0*/  STG.E desc[UR8][R6.64], R5 ;  /* 0x0000000506007986 */ /* 0x0003e8000c101908 */
[----:B------:R1:W-:Y:S02]  /*0de0*/  STG.E desc[UR8][R8.64], R5 ;  /* 0x0000000508007986 */ /* 0x0003e4000c101908 */
.L_x_86:
[----:B------:R-:W-:Y:S05]  /*0df0*/  @P1 EXIT ;  /* 0x000000000000194d */ /* 0x000fea0003800000 */
[----:B01----:R-:W0:Y:S01]  /*0e00*/  LDC.64 R6, c[0x0][0x380] ;  /* 0x0000e000ff067b82 */ /* 0x003e220000000a00 */
[----:B------:R-:W-:Y:S02]  /*0e10*/  IMAD R3, R4, R3, R0 ;  /* 0x0000000304037224 */ /* 0x000fe400078e0200 */
[----:B------:R-:W-:Y:S02]  /*0e20*/  HFMA2 R5, -RZ, RZ, 0, 5.9604644775390625e-08 ;  /* 0x00000001ff057431 */ /* 0x000fe400000001ff */
[----:B0-----:R-:W-:-:S05]  /*0e30*/  IMAD.WIDE R2, R3, 0x4, R6 ;  /* 0x0000000403027825 */ /* 0x001fca00078e0206 */
[----:B------:R-:W-:Y:S01]  /*0e40*/  STG.E desc[UR8][R2.64], R5 ;  /* 0x0000000502007986 */ /* 0x000fe2000c101908 */
[----:B------:R-:W-:Y:S05]  /*0e50*/  EXIT ;  /* 0x000000000000794d */ /* 0x000fea0003800000 */
.L_x_87:
        /* <DEDUP_REMOVED lines=10> */
.L_x_141:


//--------------------- .text._ZN10Generators4cuda21Gpt_UpdatePositionIdsEPiii --------------------------
	.section	.text._ZN10Generators4cuda21Gpt_UpdatePositionIdsEPiii,"ax",@progbits
	.align	128
        .global         _ZN10Generators4cuda21Gpt_UpdatePositionIdsEPiii
        .type           _ZN10Generators4cuda21Gpt_UpdatePositionIdsEPiii,@function
        .size           _ZN10Generators4cuda21Gpt_UpdatePositionIdsEPiii,(.L_x_142 - _ZN10Generators4cuda21Gpt_UpdatePositionIdsEPiii)
        .other          _ZN10Generators4cuda21Gpt_UpdatePositionIdsEPiii,@"STO_CUDA_ENTRY STV_DEFAULT"
_ZN10Generators4cuda21Gpt_UpdatePositionIdsEPiii:
.text._ZN10Generators4cuda21Gpt_UpdatePositionIdsEPiii:
[----:B------:R-:W-:Y:S08]  /*0000*/  LDC R1, c[0x0][0x37c] ;  /* 0x0000df00ff017b82 */ /* 0x000ff00000000800 */
[----:B------:R-:W0:Y:S02]  /*0010*/  LDC R6, c[0x0][0x388] ;  /* 0x0000e200ff067b82 */ /* 0x000e240000000800 */
[----:B0-----:R-:W-:-:S13]  /*0020*/  ISETP.GE.AND P0, PT, R6, 0x1, PT ;  /* 0x000000010600780c */ /* 0x001fda0003f06270 */
[----:B------:R-:W-:Y:S05]  /*0030*/  @!P0 EXIT ;  /* 0x000000000000894d */ /* 0x000fea0003800000 */
[----:B------:R-:W0:Y:S01]  /*0040*/  LDC R5, c[0x0][0x38c] ;  /* 0x0000e300ff057b82 */ /* 0x000e220000000800 */
[C---:B------:R-:W-:Y:S01]  /*0050*/  ISETP.GE.U32.AND P1, PT, R6.reuse, 0x10, PT ;  /* 0x000000100600780c */ /* 0x040fe20003f26070 */
[----:B------:R-:W1:Y:S01]  /*0060*/  LDCU.64 UR6, c[0x0][0x358] ;  /* 0x00006b00ff0677ac */ /* 0x000e620008000a00 */
[----:B------:R-:W-:Y:S01]  /*0070*/  LOP3.LUT R8, R6, 0xf, RZ, 0xc0, !PT ;  /* 0x0000000f06087812 */ /* 0x000fe200078ec0ff */
[----:B------:R-:W-:-:S03]  /*0080*/  IMAD.MOV.U32 R7, RZ, RZ, RZ ;  /* 0x000000ffff077224 */ /* 0x000fc600078e00ff */
[----:B------:R-:W-:Y:S01]  /*0090*/  ISETP.NE.AND P0, PT, R8, RZ, PT ;  /* 0x000000ff0800720c */ /* 0x000fe20003f05270 */
[----:B0-----:R-:W-:-:S06]  /*00a0*/  VIADD R5, R5, 0xffffffff ;  /* 0xffffffff05057836 */ /* 0x001fcc0000000000 */
[----:B-1----:R-:W-:Y:S06]  /*00b0*/  @!P1 BRA `(.L_x_88) ;  /* 0x0000000000789947 */ /* 0x002fec0003800000 */
[----:B------:R-:W0:Y:S01]  /*00c0*/  LDCU.64 UR4, c[0x0][0x380] ;  /* 0x00007000ff0477ac */ /* 0x000e220008000a00 */
[----:B------:R-:W-:-:S05]  /*00d0*/  LOP3.LUT R7, R6, 0x7ffffff0, RZ, 0xc0, !PT ;  /* 0x7ffffff006077812 */ /* 0x000fca00078ec0ff */
[----:B------:R-:W-:Y:S01]  /*00e0*/  IMAD.MOV R0, RZ, RZ, -R7 ;  /* 0x000000ffff007224 */ /* 0x000fe200078e0a07 */
[----:B0-----:R-:W-:-:S04]  /*00f0*/  UIADD3 UR4, UP0, UPT, UR4, 0x20, URZ ;  /* 0x0000002004047890 */ /* 0x001fc8000ff1e0ff */
[----:B------:R-:W-:Y:S02]  /*0100*/  UIADD3.X UR5, UPT, UPT, URZ, UR5, URZ, UP0, !UPT ;  /* 0x00000005ff057290 */ /* 0x000fe400087fe4ff */
[----:B------:R-:W-:-:S04]  /*0110*/  IMAD.U32 R4, RZ, RZ, UR4 ;  /* 0x00000004ff047e24 */ /* 0x000fc8000f8e00ff */
[----:B------:R-:W-:-:S07]  /*0120*/  IMAD.U32 R9, RZ, RZ, UR5 ;  /* 0x00000005ff097e24 */ /* 0x000fce000f8e00ff */
.L_x_89:
[----:B------:R-:W-:Y:S01]  /*0130*/  IADD3 R0, PT, PT, R0, 0x10, RZ ;  /* 0x0000001000007810 */ /* 0x000fe20007ffe0ff */
[----:B0-----:R-:W-:Y:S02]  /*0140*/  IMAD.MOV.U32 R2, RZ, RZ, R4 ;  /* 0x000000ffff027224 */ /* 0x001fe400078e0004 */
[----:B------:R-:W-:Y:S01]  /*0150*/  IMAD.MOV.U32 R3, RZ, RZ, R9 ;  /* 0x000000ffff037224 */ /* 0x000fe200078e0009 */
[----:B------:R-:W-:Y:S02]  /*0160*/  ISETP.NE.AND P1, PT, R0, RZ, PT ;  /* 0x000000ff0000720c */ /* 0x000fe40003f25270 */
[----:B------:R-:W-:Y:S02]  /*0170*/  IADD3 R4, P2, PT, R2, 0x40, RZ ;  /* 0x0000004002047810 */ /* 0x000fe40007f5e0ff */
[----:B------:R0:W-:Y:S03]  /*0180*/  STG.E desc[UR6][R2.64+-0x20], R5 ;  /* 0xffffe00502007986 */ /* 0x0001e6000c101906 */
[----:B------:R-:W-:Y:S01]  /*0190*/  IMAD.X R9, RZ, RZ, R3, P2 ;  /* 0x000000ffff097224 */ /* 0x000fe200010e0603 */
[----:B------:R0:W-:Y:S04]  /*01a0*/  STG.E desc[UR6][R2.64+-0x1c], R5 ;  /* 0xffffe40502007986 */ /* 0x0001e8000c101906 */
        /* <DEDUP_REMOVED lines=14> */
[----:B------:R-:W-:Y:S05]  /*0290*/  @P1 BRA `(.L_x_89) ;  /* 0xfffffffc00a41947 */ /* 0x000fea000383ffff */
.L_x_88:
        /* <DEDUP_REMOVED lines=8> */
[----:B------:R1:W-:Y:S04]  /*0320*/  STG.E desc[UR6][R2.64], R5 ;  /* 0x0000000502007986 */ /* 0x0003e8000c101906 */
[----:B------:R1:W-:Y:S04]  /*0330*/  STG.E desc[UR6][R2.64+0x4], R5 ;  /* 0x0000040502007986 */ /* 0x0003e8000c101906 */
[----:B------:R1:W-:Y:S04]  /*0340*/  STG.E desc[UR6][R2.64+0x8], R5 ;  /* 0x0000080502007986 */ /* 0x0003e8000c101906 */
[----:B------:R1:W-:Y:S04]  /*0350*/  STG.E desc[UR6][R2.64+0xc], R5 ;  /* 0x00000c0502007986 */ /* 0x0003e8000c101906 */
[----:B------:R1:W-:Y:S04]  /*0360*/  STG.E desc[UR6][R2.64+0x10], R5 ;  /* 0x0000100502007986 */ /* 0x0003e8000c101906 */
[----:B------:R1:W-:Y:S04]  /*0370*/  STG.E desc[UR6][R2.64+0x14], R5 ;  /* 0x0000140502007986 */ /* 0x0003e8000c101906 */
[----:B------:R1:W-:Y:S04]  /*0380*/  STG.E desc[UR6][R2.64+0x18], R5 ;  /* 0x0000180502007986 */ /* 0x0003e8000c101906 */
[----:B------:R1:W-:Y:S02]  /*0390*/  STG.E desc[UR6][R2.64+0x1c], R5 ;  /* 0x00001c0502007986 */ /* 0x0003e4000c101906 */
.L_x_90:
        /* <DEDUP_REMOVED lines=8> */
[----:B------:R2:W-:Y:S04]  /*0420*/  STG.E desc[UR6][R2.64], R5 ;  /* 0x0000000502007986 */ /* 0x0005e8000c101906 */
[----:B------:R2:W-:Y:S04]  /*0430*/  STG.E desc[UR6][R2.64+0x4], R5 ;  /* 0x0000040502007986 */ /* 0x0005e8000c101906 */
[----:B------:R2:W-:Y:S04]  /*0440*/  STG.E desc[UR6][R2.64+0x8], R5 ;  /* 0x0000080502007986 */ /* 0x0005e8000c101906 */
[----:B------:R2:W-:Y:S02]  /*0450*/  STG.E desc[UR6][R2.64+0xc], R5 ;  /* 0x00000c0502007986 */ /* 0x0005e4000c101906 */
.L_x_91:
[----:B------:R-:W-:Y:S05]  /*0460*/  @!P1 EXIT ;  /* 0x000000000000994d */ /* 0x000fea0003800000 */
[----:B012---:R-:W0:Y:S01]  /*0470*/  LDC.64 R2, c[0x0][0x380] ;  /* 0x0000e000ff027b82 */ /* 0x007e220000000a00 */
[----:B------:R-:W-:Y:S01]  /*0480*/  IADD3 R0, PT, PT, -R0, RZ, RZ ;  /* 0x000000ff00007210 */ /* 0x000fe20007ffe1ff */
[----:B0-----:R-:W-:-:S07]  /*0490*/  IMAD.WIDE.U32 R2, R7, 0x4, R2 ;  /* 0x0000000407027825 */ /* 0x001fce00078e0002 */
.L_x_92:
[----:B------:R-:W-:Y:S01]  /*04a0*/  VIADD R0, R0, 0x1 ;  /* 0x0000000100007836 */ /* 0x000fe20000000000 */
[----:B------:R0:W-:Y:S04]  /*04b0*/  STG.E desc[UR6][R2.64], R5 ;  /* 0x0000000502007986 */ /* 0x0001e8000c101906 */
[----:B------:R-:W-:Y:S02]  /*04c0*/  ISETP.NE.AND P0, PT, R0, RZ, PT ;  /* 0x000000ff0000720c */ /* 0x000fe40003f05270 */
[----:B0-----:R-:W-:-:S05]  /*04d0*/  IADD3 R2, P1, PT, R2, 0x4, RZ ;  /* 0x0000000402027810 */ /* 0x001fca0007f3e0ff */
[----:B------:R-:W-:-:S06]  /*04e0*/  IMAD.X R3, RZ, RZ, R3, P1 ;  /* 0x000000ffff037224 */ /* 0x000fcc00008e0603 */
[----:B------:R-:W-:Y:S05]  /*04f0*/  @P0 BRA `(.L_x_92) ;  /* 0xfffffffc00e80947 */ /* 0x000fea000383ffff */
[----:B------:R-:W-:Y:S05]  /*0500*/  EXIT ;  /* 0x000000000000794d */ /* 0x000fea0003800000 */
.L_x_93:
        /* <DEDUP_REMOVED lines=15> */
.L_x_142:


//--------------------- .text._ZN10Generators4cuda21Gpt_InitAttentionMaskEPiS1_S1_PKiiiii --------------------------
	.section	.text._ZN10Generators4cuda21Gpt_InitAttentionMaskEPiS1_S1_PKiiiii,"ax",@progbits
	.align	128
        .global         _ZN10Generators4cuda21Gpt_InitAttentionMaskEPiS1_S1_PKiiiii
        .type           _ZN10Generators4cuda21Gpt_InitAttentionMaskEPiS1_S1_PKiiiii,@function
        .size           _ZN10Generators4cuda21Gpt_InitAttentionMaskEPiS1_S1_PKiiiii,(.L_x_143 - _ZN10Generators4cuda21Gpt_InitAttentionMaskEPiS1_S1_PKiiiii)
        .other          _ZN10Generators4cuda21Gpt_InitAttentionMaskEPiS1_S1_PKiiiii,@"STO_CUDA_ENTRY STV_DEFAULT"
_ZN10Generators4cuda21Gpt_InitAttentionMaskEPiS1_S1_PKiiiii:
.text._ZN10Generators4cuda21Gpt_InitAttentionMaskEPiS1_S1_PKiiiii:
        /* <DEDUP_REMOVED lines=14> */
[----:B------:R-:W0:Y:S08]  /*00e0*/  LDC R7, c[0x0][0x384] ;  /* 0x0000e100ff077b82 */ /* 0x000e300000000800 */
[----:B------:R-:W4:Y:S01]  /*00f0*/  LDC.64 R2, c[0x0][0x388] ;  /* 0x0000e200ff027b82 */ /* 0x000f220000000a00 */
[----:B------:R-:W-:Y:S05]  /*0100*/  BRA.U UP0, `(.L_x_95) ;  /* 0x0000002100947547 */ /* 0x000fea000b800000 */
[----:B------:R-:W5:Y:S02]  /*0110*/  LDCU UR6, c[0x0][0x3a4] ;  /* 0x00007480ff0677ac */ /* 0x000f640008000800 */
[----:B-----5:R-:W-:-:S09]  /*0120*/  UISETP.GT.AND UP0, UPT, UR6, URZ, UPT ;  /* 0x000000ff0600728c */ /* 0x020fd2000bf04270 */
[----:B------:R-:W-:Y:S05]  /*0130*/  BRA.U UP0, `(.L_x_96) ;  /* 0x0000000d00c07547 */ /* 0x000fea000b800000 */
[C---:B------:R-:W-:Y:S01]  /*0140*/  LOP3.LUT R12, R0.reuse, 0x3, RZ, 0xc0, !PT ;  /* 0x00000003000c7812 */ /* 0x040fe200078ec0ff */
[----:B------:R-:W-:Y:S01]  /*0150*/  UMOV UR4, URZ ;  /* 0x000000ff00047c82 */ /* 0x000fe20008000000 */
[----:B------:R-:W-:-:S07]  /*0160*/  LOP3.LUT R0, R0, 0x7ffffffc, RZ, 0xc0, !PT ;  /* 0x7ffffffc00007812 */ /* 0x000fce00078ec0ff */
.L_x_103:
[----:B------:R-:W5:Y:S01]  /*0170*/  LDCU UR5, c[0x0][0x3a8] ;  /* 0x00007500ff0577ac */ /* 0x000f620008000800 */
[----:B0-----:R-:W-:Y:S01]  /*0180*/  IMAD.MOV.U32 R7, RZ, RZ, RZ ;  /* 0x000000ffff077224 */ /* 0x001fe200078e00ff */
[----:B-----5:R-:W-:-:S09]  /*0190*/  UISETP.GE.U32.AND UP0, UPT, UR5, 0x4, UPT ;  /* 0x000000040500788c */ /* 0x020fd2000bf06070 */
[----:B------:R-:W-:Y:S05]  /*01a0*/  BRA.U !UP0, `(.L_x_97) ;  /* 0x0000000908ec7547 */ /* 0x000fea000b800000 */
[----:B---3--:R-:W0:Y:S01]  /*01b0*/  LDC R6, c[0x0][0x3ac] ;  /* 0x0000eb00ff067b82 */ /* 0x008e220000000800 */
[----:B------:R-:W-:Y:S01]  /*01c0*/  ISETP.GT.AND P0, PT, R0, RZ, PT ;  /* 0x000000ff0000720c */ /* 0x000fe20003f04270 */
[----:B------:R-:W-:Y:S01]  /*01d0*/  UMOV UR5, URZ ;  /* 0x000000ff00057c82 */ /* 0x000fe20008000000 */
[----:B------:R-:W-:-:S11]  /*01e0*/  IMAD.MOV.U32 R7, RZ, RZ, RZ ;  /* 0x000000ffff077224 */ /* 0x000fd600078e00ff */
        /* <DEDUP_REMOVED lines=8> */
.L_x_100:
[----:B-12---:R-:W3:Y:S02]  /*0270*/  LDG.E R9, desc[UR10][R4.64] ;  /* 0x0000000a04097981 */ /* 0x006ee4000c1e1900 */
[----:B---3--:R-:W-:-:S13]  /*0280*/  ISETP.NE.AND P1, PT, R9, R8, PT ;  /* 0x000000080900720c */ /* 0x008fda0003f25270 */
[----:B----4-:R1:W-:Y:S04]  /*0290*/  @P1 STG.E desc[UR10][R2.64], R7 ;  /* 0x0000000702001986 */ /* 0x0103e8000c10190a */
[----:B------:R-:W-:Y:S04]  /*02a0*/  @!P1 STG.E desc[UR10][R2.64], RZ ;  /* 0x000000ff02009986 */ /* 0x000fe8000c10190a */
[----:B------:R-:W2:Y:S01]  /*02b0*/  LDG.E R9, desc[UR10][R4.64+0x4] ;  /* 0x0000040a04097981 */ /* 0x000ea2000c1e1900 */
[----:B-1----:R-:W-:Y:S01]  /*02c0*/  @P1 VIADD R7, R7, 0x1 ;  /* 0x0000000107071836 */ /* 0x002fe20000000000 */
[----:B--2---:R-:W-:-:S13]  /*02d0*/  ISETP.NE.AND P2, PT, R9, R8, PT ;  /* 0x000000080900720c */ /* 0x004fda0003f45270 */
[----:B------:R1:W-:Y:S04]  /*02e0*/  @P2 STG.E desc[UR10][R2.64+0x4], R7 ;  /* 0x0000040702002986 */ /* 0x0003e8000c10190a */
        /* <DEDUP_REMOVED lines=17> */
[----:B-1----:R-:W-:Y:S02]  /*0400*/  @P1 IADD3 R7, PT, PT, R7, 0x1, RZ ;  /* 0x0000000107071810 */ /* 0x002fe40007ffe0ff */
        /* <DEDUP_REMOVED lines=48> */
[----:B------:R2:W3:Y:S01]  /*0710*/  LDG.E R9, desc[UR10][R4.64+0x3c] ;  /* 0x00003c0a04097981 */ /* 0x0004e2000c1e1900 */
[----:B------:R-:W-:Y:S01]  /*0720*/  UIADD3 UR5, UPT, UPT, UR5, 0x10, URZ ;  /* 0x0000001005057890 */ /* 0x000fe2000fffe0ff */
[----:B-1----:R-:W-:-:S05]  /*0730*/  @P1 VIADD R7, R7, 0x1 ;  /* 0x0000000107071836 */ /* 0x002fca0000000000 */
[----:B------:R-:W-:Y:S02]  /*0740*/  ISETP.LE.AND P1, PT, R10, UR5, PT ;  /* 0x000000050a007c0c */ /* 0x000fe4000bf23270 */
[----:B--2---:R-:W-:-:S05]  /*0750*/  IADD3 R4, P3, PT, R4, 0x40, RZ ;  /* 0x0000004004047810 */ /* 0x004fca0007f7e0ff */
[----:B------:R-:W-:Y:S01]  /*0760*/  IMAD.X R5, RZ, RZ, R5, P3 ;  /* 0x000000ffff057224 */ /* 0x000fe200018e0605 */
[----:B---3--:R-:W-:Y:S02]  /*0770*/  ISETP.NE.AND P2, PT, R9, R8, PT ;  /* 0x000000080900720c */ /* 0x008fe40003f45270 */
[----:B------:R-:W-:-:S05]  /*0780*/  IADD3 R9, P4, PT, R2, 0x40, RZ ;  /* 0x0000004002097810 */ /* 0x000fca0007f9e0ff */
[----:B------:R-:W-:-:S06]  /*0790*/  IMAD.X R14, RZ, RZ, R3, P4 ;  /* 0x000000ffff0e7224 */ /* 0x000fcc00020e0603 */
[----:B------:R1:W-:Y:S04]  /*07a0*/  @P2 STG.E desc[UR10][R2.64+0x3c], R7 ;  /* 0x00003c0702002986 */ /* 0x0003e8000c10190a */
[----:B------:R2:W-:Y:S01]  /*07b0*/  @!P2 STG.E desc[UR10][R2.64+0x3c], RZ ;  /* 0x00003cff0200a986 */ /* 0x0005e2000c10190a */
[----:B-1----:R-:W-:Y:S02]  /*07c0*/  @P2 VIADD R7, R7, 0x1 ;  /* 0x0000000107072836 */ /* 0x002fe40000000000 */
[----:B--2---:R-:W-:Y:S02]  /*07d0*/  IMAD.MOV.U32 R2, RZ, RZ, R9 ;  /* 0x000000ffff027224 */ /* 0x004fe400078e0009 */
[----:B------:R-:W-:Y:S01]  /*07e0*/  IMAD.MOV.U32 R3, RZ, RZ, R14 ;  /* 0x000000ffff037224 */ /* 0x000fe200078e000e */
[----:B------:R-:W-:Y:S06]  /*07f0*/  @!P1 BRA `(.L_x_100) ;  /* 0xfffffff8009c9947 */ /* 0x000fec000383ffff */
.L_x_99:
[----:B------:R-:W-:-:S05]  /*0800*/  VIADD R8, R0, -UR5 ;  /* 0x8000000500087c36 */ /* 0x000fca0008000000 */
[----:B------:R-:W-:-:S13]  /*0810*/  ISETP.GT.AND P1, PT, R8, 0x4, PT ;  /* 0x000000040800780c */ /* 0x000fda0003f24270 */
[----:B------:R-:W-:Y:S05]  /*0820*/  @!P1 BRA `(.L_x_101) ;  /* 0x0000000000d09947 */ /* 0x000fea0003800000 */
[----:B-12---:R-:W2:Y:S01]  /*0830*/  LDG.E R8, desc[UR10][R4.64] ;  /* 0x0000000a04087981 */ /* 0x006ea2000c1e1900 */
[----:B------:R-:W2:Y:S02]  /*0840*/  LDC R15, c[0x0][0x3ac] ;  /* 0x0000eb00ff0f7b82 */ /* 0x000ea40000000800 */
[----:B--2---:R-:W-:-:S13]  /*0850*/  ISETP.NE.AND P0, PT, R8, R15, PT ;  /* 0x0000000f0800720c */ /* 0x004fda0003f05270 */
        /* <DEDUP_REMOVED lines=18> */
[----:B------:R-:W-:Y:S01]  /*0980*/  IADD3 R10, P3, PT, R2, 0x10, RZ ;  /* 0x00000010020a7810 */ /* 0x000fe20007f7e0ff */
[----:B-1----:R-:W-:-:S04]  /*0990*/  @P1 VIADD R7, R7, 0x1 ;  /* 0x0000000107071836 */ /* 0x002fc80000000000 */
[----:B------:R-:W-:Y:S01]  /*09a0*/  IMAD.X R11, RZ, RZ, R3, P3 ;  /* 0x000000ffff0b7224 */ /* 0x000fe200018e0603 */
[----:B--2---:R-:W-:Y:S02]  /*09b0*/  ISETP.NE.AND P0, PT, R8, R15, PT ;  /* 0x0000000f0800720c */ /* 0x004fe40003f05270 */
[----:B------:R-:W-:-:S05]  /*09c0*/  IADD3 R8, P2, PT, R4, 0x10, RZ ;  /* 0x0000001004087810 */ /* 0x000fca0007f5e0ff */
[----:B------:R-:W-:-:S06]  /*09d0*/  IMAD.X R9, RZ, RZ, R5, P2 ;  /* 0x000000ffff097224 */ /* 0x000fcc00010e0605 */
        /* <DEDUP_REMOVED lines=14> */
[----:B------:R-:W-:Y:S01]  /*0ac0*/  UIADD3 UR5, UPT, UPT, UR5, 0x4, URZ ;  /* 0x0000000405057890 */ /* 0x000fe2000fffe0ff */
[----:B-1----:R-:W-:Y:S01]  /*0ad0*/  @P0 VIADD R7, R7, 0x1 ;  /* 0x0000000107070836 */ /* 0x002fe20000000000 */
[----:B------:R-:W-:-:S02]  /*0ae0*/  PLOP3.LUT P0, PT, PT, PT, PT, 0x8, 0x80 ;  /* 0x000000000080781c */ /* 0x000fc40003f0e170 */
[----:B------:R-:W-:Y:S01]  /*0af0*/  IMAD.X R5, RZ, RZ, R9, P2 ;  /* 0x000000ffff057224 */ /* 0x000fe200010e0609 */
[----:B------:R-:W-:Y:S01]  /*0b00*/  UIADD3 UR5, UPT, UPT, UR5, 0x4, URZ ;  /* 0x0000000405057890 */ /* 0x000fe2000fffe0ff */
[----:B--2---:R-:W-:Y:S02]  /*0b10*/  ISETP.NE.AND P1, PT, R2, R15, PT ;  /* 0x0000000f0200720c */ /* 0x004fe40003f25270 */
[----:B------:R-:W-:-:S04]  /*0b20*/  IADD3 R2, P3, PT, R10, 0x10, RZ ;  /* 0x000000100a027810 */ /* 0x000fc80007f7e0ff */
[----:B------:R-:W-:-:S07]  /*0b30*/  IADD3.X R3, PT, PT, RZ, R11, RZ, P3, !PT ;  /* 0x0000000bff037210 */ /* 0x000fce0001ffe4ff */
[----:B------:R1:W-:Y:S04]  /*0b40*/  @P1 STG.E desc[UR10][R10.64+0xc], R7 ;  /* 0x00000c070a001986 */ /* 0x0003e8000c10190a */
[----:B------:R3:W-:Y:S01]  /*0b50*/  @!P1 STG.E desc[UR10][R10.64+0xc], RZ ;  /* 0x00000cff0a009986 */ /* 0x0007e2000c10190a */
[----:B-1----:R-:W-:-:S07]  /*0b60*/  @P1 VIADD R7, R7, 0x1 ;  /* 0x0000000107071836 */ /* 0x002fce0000000000 */
.L_x_101:
[----:B------:R-:W-:-:S13]  /*0b70*/  ISETP.NE.OR P0, PT, R0, UR5, P0 ;  /* 0x0000000500007c0c */ /* 0x000fda0008705670 */
[----:B------:R-:W-:Y:S05]  /*0b80*/  @!P0 BRA `(.L_x_97) ;  /* 0x0000000000748947 */ /* 0x000fea0003800000 */
.L_x_98:
[----:B-12---:R-:W0:Y:S02]  /*0b90*/  LDG.E R9, desc[UR10][R4.64] ;  /* 0x0000000a04097981 */ /* 0x006e24000c1e1900 */
[----:B0-----:R-:W-:-:S13]  /*0ba0*/  ISETP.NE.AND P0, PT, R9, R6, PT ;  /* 0x000000060900720c */ /* 0x001fda0003f05270 */
[----:B----4-:R0:W-:Y:S04]  /*0bb0*/  @P0 STG.E desc[UR10][R2.64], R7 ;  /* 0x0000000702000986 */ /* 0x0101e8000c10190a */
[----:B------:R-:W-:Y:S04]  /*0bc0*/  @!P0 STG.E desc[UR10][R2.64], RZ ;  /* 0x000000ff02008986 */ /* 0x000fe8000c10190a */
[----:B------:R-:W2:Y:S01]  /*0bd0*/  LDG.E R9, desc[UR10][R4.64+0x4] ;  /* 0x0000040a04097981 */ /* 0x000ea2000c1e1900 */
[----:B0-----:R-:W-:Y:S01]  /*0be0*/  @P0 VIADD R7, R7, 0x1 ;  /* 0x0000000107070836 */ /* 0x001fe20000000000 */
[----:B--2---:R-:W-:-:S13]  /*0bf0*/  ISETP.NE.AND P1, PT, R9, R6, PT ;  /* 0x000000060900720c */ /* 0x004fda0003f25270 */
[----:B------:R0:W-:Y:S04]  /*0c00*/  @P1 STG.E desc[UR10][R2.64+0x4], R7 ;  /* 0x0000040702001986 */ /* 0x0001e8000c10190a */
[----:B------:R-:W-:Y:S04]  /*0c10*/  @!P1 STG.E desc[UR10][R2.64+0x4], RZ ;  /* 0x000004ff02009986 */ /* 0x000fe8000c10190a */
[----:B------:R-:W2:Y:S01]  /*0c20*/  LDG.E R9, desc[UR10][R4.64+0x8] ;  /* 0x0000080a04097981 */ /* 0x000ea2000c1e1900 */
[----:B0-----:R-:W-:Y:S01]  /*0c30*/  @P1 VIADD R7, R7, 0x1 ;  /* 0x0000000107071836 */ /* 0x001fe20000000000 */
[----:B--2---:R-:W-:-:S13]  /*0c40*/  ISETP.NE.AND P0, PT, R9, R6, PT ;  /* 0x000000060900720c */ /* 0x004fda0003f05270 */
[----:B------:R0:W-:Y:S04]  /*0c50*/  @P0 STG.E desc[UR10][R2.64+0x8], R7 ;  /* 0x0000080702000986 */ /* 0x0001e8000c10190a */
[----:B------:R-:W-:Y:S04]  /*0c60*/  @!P0 STG.E desc[UR10][R2.64+0x8], RZ ;  /* 0x000008ff02008986 */ /* 0x000fe8000c10190a */
[----:B------:R1:W2:Y:S01]  /*0c70*/  LDG.E R9, desc[UR10][R4.64+0xc] ;  /* 0x00000c0a04097981 */ /* 0x0002a2000c1e1900 */
[----:B------:R-:W-:Y:S01]  /*0c80*/  UIADD3 UR5, UPT, UPT, UR5, 0x4, URZ ;  /* 0x0000000405057890 */ /* 0x000fe2000fffe0ff */
[----:B------:R-:W-:Y:S01]  /*0c90*/  IADD3 R8, P3, PT, R2, 0x10, RZ ;  /* 0x0000001002087810 */ /* 0x000fe20007f7e0ff */
[----:B0-----:R-:W-:-:S04]  /*0ca0*/  @P0 VIADD R7, R7, 0x1 ;  /* 0x0000000107070836 */ /* 0x001fc80000000000 */
[----:B------:R-:W-:Y:S02]  /*0cb0*/  ISETP.NE.AND P0, PT, R0, UR5, PT ;  /* 0x0000000500007c0c */ /* 0x000fe4000bf05270 */
[----:B-1----:R-:W-:-:S05]  /*0cc0*/  IADD3 R4, P2, PT, R4, 0x10, RZ ;  /* 0x0000001004047810 */ /* 0x002fca0007f5e0ff */
[----:B------:R-:W-:Y:S01]  /*0cd0*/  IMAD.X R5, RZ, RZ, R5, P2 ;  /* 0x000000ffff057224 */ /* 0x000fe200010e0605 */
[----:B--2---:R-:W-:Y:S01]  /*0ce0*/  ISETP.NE.AND P1, PT, R9, R6, PT ;  /* 0x000000060900720c */ /* 0x004fe20003f25270 */
[----:B------:R-:W-:-:S12]  /*0cf0*/  IMAD.X R9, RZ, RZ, R3, P3 ;  /* 0x000000ffff097224 */ /* 0x000fd800018e0603 */
[----:B------:R0:W-:Y:S04]  /*0d00*/  @P1 STG.E desc[UR10][R2.64+0xc], R7 ;  /* 0x00000c0702001986 */ /* 0x0001e8000c10190a */
[----:B------:R1:W-:Y:S01]  /*0d10*/  @!P1 STG.E desc[UR10][R2.64+0xc], RZ ;  /* 0x00000cff02009986 */ /* 0x0003e2000c10190a */
[----:B0-----:R-:W-:Y:S02]  /*0d20*/  @P1 VIADD R7, R7, 0x1 ;  /* 0x0000000107071836 */ /* 0x001fe40000000000 */
[----:B-1----:R-:W-:Y:S01]  /*0d30*/  IMAD.MOV.U32 R2, RZ, RZ, R8 ;  /* 0x000000ffff027224 */ /* 0x002fe200078e0008 */
[----:B------:R-:W-:Y:S01]  /*0d40*/  MOV R3, R9 ;  /* 0x0000000900037202 */ /* 0x000fe20000000f00 */
[----:B------:R-:W-:Y:S06]  /*0d50*/  @P0 BRA `(.L_x_98) ;  /* 0xfffffffc008c0947 */ /* 0x000fec000383ffff */
.L_x_97:
[----:B0--3--:R-:W0:Y:S01]  /*0d60*/  LDC R6, c[0x0][0x3a0] ;  /* 0x0000e800ff067b82 */ /* 0x009e220000000800 */
[----:B------:R-:W-:Y:S01]  /*0d70*/  ISETP.NE.AND P1, PT, R12, RZ, PT ;  /* 0x000000ff0c00720c */ /* 0x000fe20003f25270 */
[----:B------:R-:W-:-:S06]  /*0d80*/  UIADD3 UR4, UPT, UPT, UR4, 0x1, URZ ;  /* 0x0000000104047890 */ /* 0x000fcc000fffe0ff */
[----:B0-----:R-:W-:-:S06]  /*0d90*/  ISETP.NE.AND P0, PT, R6, UR4, PT ;  /* 0x0000000406007c0c */ /* 0x001fcc000bf05270 */
[----:B------:R-:W-:Y:S07]  /*0da0*/  @!P1 BRA `(.L_x_102) ;  /* 0x00000000009c9947 */ /* 0x000fee0003800000 */
[----:B-12---:R0:W2:Y:S01]  /*0db0*/  LDG.E R6, desc[UR10][R4.64] ;  /* 0x0000000a04067981 */ /* 0x0060a2000c1e1900 */
[----:B------:R-:W2:Y:S01]  /*0dc0*/  LDC R15, c[0x0][0x3ac] ;  /* 0x0000eb00ff0f7b82 */ /* 0x000ea20000000800 */
[----:B------:R-:W-:Y:S01]  /*0dd0*/  ISETP.NE.AND P2, PT, R12, 0x1, PT ;  /* 0x000000010c00780c */ /* 0x000fe20003f45270 */
[----:B------:R-:W-:Y:S02]  /*0de0*/  IMAD.MOV.U32 R10, RZ, RZ, R4 ;  /* 0x000000ffff0a7224 */ /* 0x000fe400078e0004 */
[----:B----4-:R-:W-:Y:S02]  /*0df0*/  IMAD.MOV.U32 R8, RZ, RZ, R2 ;  /* 0x000000ffff087224 */ /* 0x010fe400078e0002 */
[----:B------:R-:W-:Y:S02]  /*0e00*/  IMAD.MOV.U32 R9, RZ, RZ, R3 ;  /* 0x000000ffff097224 */ /* 0x000fe400078e0003 */
[----:B------:R-:W-:Y:S01]  /*0e10*/  IMAD.MOV.U32 R11, RZ, RZ, R5 ;  /* 0x000000ffff0b7224 */ /* 0x000fe200078e0005 */
[----:B0-----:R-:W-:-:S05]  /*0e20*/  IADD3 R4, P3, PT, R4, 0x4, RZ ;  /* 0x0000000404047810 */ /* 0x001fca0007f7e0ff */
[----:B------:R-:W-:Y:S01]  /*0e30*/  IMAD.X R5, RZ, RZ, R5, P3 ;  /* 0x000000ffff057224 */ /* 0x000fe200018e0605 */
[----:B--2---:R-:W-:Y:S02]  /*0e40*/  ISETP.NE.AND P1, PT, R6, R15, PT ;  /* 0x0000000f0600720c */ /* 0x004fe40003f25270 */
[----:B------:R-:W-:-:S05]  /*0e50*/  IADD3 R6, P4, PT, R2, 0x4, RZ ;  /* 0x0000000402067810 */ /* 0x000fca0007f9e0ff */
[----:B------:R-:W-:-:S06]  /*0e60*/  IMAD.X R13, RZ, RZ, R3, P4 ;  /* 0x000000ffff0d7224 */ /* 0x000fcc00020e0603 */
[----:B------:R0:W-:Y:S04]  /*0e70*/  @P1 STG.E desc[UR10][R2.64], R7 ;  /* 0x0000000702001986 */ /* 0x0001e8000c10190a */
[----:B------:R1:W-:Y:S01]  /*0e80*/  @!P1 STG.E desc[UR10][R2.64], RZ ;  /* 0x000000ff02009986 */ /* 0x0003e2000c10190a */
[----:B0-----:R-:W-:Y:S02]  /*0e90*/  @P1 VIADD R7, R7, 0x1 ;  /* 0x0000000107071836 */ /* 0x001fe40000000000 */
[----:B-1----:R-:W-:Y:S01]  /*0ea0*/  IMAD.MOV.U32 R2, RZ, RZ, R6 ;  /* 0x000000ffff027224 */ /* 0x002fe200078e0006 */
[----:B------:R-:W-:Y:S01]  /*0eb0*/  MOV R3, R13 ;  /* 0x0000000d00037202 */ /* 0x000fe20000000f00 */
[----:B------:R-:W-:Y:S06]  /*0ec0*/  @!P2 BRA `(.L_x_102) ;  /* 0x000000000054a947 */ /* 0x000fec0003800000 */
[----:B------:R-:W2:Y:S01]  /*0ed0*/  LDG.E R4, desc[UR10][R4.64] ;  /* 0x0000000a04047981 */ /* 0x000ea2000c1e1900 */
[----:B------:R-:W-:Y:S02]  /*0ee0*/  ISETP.NE.AND P1, PT, R12, 0x2, PT ;  /* 0x000000020c00780c */ /* 0x000fe40003f25270 */
[----:B--2---:R-:W-:-:S13]  /*0ef0*/  ISETP.NE.AND P2, PT, R4, R15, PT ;  /* 0x0000000f0400720c */ /* 0x004fda0003f45270 */
[----:B------:R0:W-:Y:S04]  /*0f00*/  @P2 STG.E desc[UR10][R2.64], R7 ;  /* 0x0000000702002986 */ /* 0x0001e8000c10190a */
[----:B------:R1:W-:Y:S04]  /*0f10*/  @!P2 STG.E desc[UR10][R2.64], RZ ;  /* 0x000000ff0200a986 */ /* 0x0003e8000c10190a */
[----:B------:R-:W2:Y:S01]  /*0f20*/  @P1 LDG.E R6, desc[UR10][R10.64+0x8] ;  /* 0x0000080a0a061981 */ /* 0x000ea2000c1e1900 */
[----:B------:R-:W-:Y:S01]  /*0f30*/  IADD3 R14, P3, PT, R8, 0x8, RZ ;  /* 0x00000008080e7810 */ /* 0x000fe20007f7e0ff */
[----:B0-----:R-:W-:-:S04]  /*0f40*/  @P2 VIADD R7, R7, 0x1 ;  /* 0x0000000107072836 */ /* 0x001fc80000000000 */
[--C-:B-1----:R-:W-:Y:S02]  /*0f50*/  IMAD.X R3, RZ, RZ, R9.reuse, P3 ;  /* 0x000000ffff037224 */ /* 0x102fe400018e0609 */
[----:B------:R-:W-:Y:S01]  /*0f60*/  IMAD.MOV.U32 R2, RZ, RZ, R14 ;  /* 0x000000ffff027224 */ /* 0x000fe200078e000e */
[----:B--2---:R-:W-:Y:S02]  /*0f70*/  @P1 ISETP.NE.AND P2, PT, R6, R15, PT ;  /* 0x0000000f0600120c */ /* 0x004fe40003f45270 */
[----:B------:R-:W-:Y:S02]  /*0f80*/  @P1 IADD3 R6, P5, PT, R8, 0xc, RZ ;  /* 0x0000000c08061810 */ /* 0x000fe40007fbe0ff */
[----:B------:R-:W-:Y:S02]  /*0f90*/  @P1 SEL R13, R7, RZ, P2 ;  /* 0x000000ff070d1207 */ /* 0x000fe40001000000 */
[C---:B------:R-:W-:Y:S01]  /*0fa0*/  IADD3 R4, P2, PT, R10.reuse, 0x8, RZ ;  /* 0x000000080a047810 */ /* 0x040fe20007f5e0ff */
[----:B------:R-:W-:Y:S01]  /*0fb0*/  @P1 IMAD.X R7, RZ, RZ, R9, P5 ;  /* 0x000000ffff071224 */ /* 0x000fe200028e0609 */
[----:B------:R-:W-:Y:S01]  /*0fc0*/  @P1 IADD3 R4, P4, PT, R10, 0xc, RZ ;  /* 0x0000000c0a041810 */ /* 0x000fe20007f9e0ff */
[----:B------:R0:W-:Y:S01]  /*0fd0*/  @P1 STG.E desc[UR10][R8.64+0x8], R13 ;  /* 0x0000080d08001986 */ /* 0x0001e2000c10190a */
[----:B------:R-:W-:-:S02]  /*0fe0*/  @P1 IMAD.MOV.U32 R2, RZ, RZ, R6 ;  /* 0x000000ffff021224 */ /* 0x000fc400078e0006 */
[--C-:B------:R-:W-:Y:S02]  /*0ff0*/  IMAD.X R5, RZ, RZ, R11.reuse, P2 ;  /* 0x000000ffff057224 */ /* 0x100fe400010e060b */
[----:B------:R-:W-:Y:S02]  /*1000*/  @P1 IMAD.X R5, RZ, RZ, R11, P4 ;  /* 0x000000ffff051224 */ /* 0x000fe400020e060b */
[----:B------:R-:W-:-:S07]  /*1010*/  @P1 IMAD.MOV.U32 R3, RZ, RZ, R7 ;  /* 0x000000ffff031224 */ /* 0x000fce00078e0007 */
.L_x_102:
[----:B------:R-:W-:Y:S05]  /*1020*/  @!P0 EXIT ;  /* 0x000000000000894d */ /* 0x000fea0003800000 */
[----:B------:R-:W-:Y:S05]  /*1030*/  BRA `(.L_x_103) ;  /* 0xfffffff0004c7947 */ /* 0x000fea000383ffff */
.L_x_96:
[----:B------:R-:W-:Y:S01]  /*1040*/  ULOP3.LUT UR7, UR6, 0x7, URZ, 0xc0, !UPT ;  /* 0x0000000706077892 */ /* 0x000fe2000f8ec0ff */
[C---:B------:R-:W-:Y:S01]  /*1050*/  LOP3.LUT R14, R0.reuse, 0x7ffffffc, RZ, 0xc0, !PT ;  /* 0x7ffffffc000e7812 */ /* 0x040fe200078ec0ff */
[----:B------:R-:W-:Y:S01]  /*1060*/  ULOP3.LUT UR8, UR6, 0x3, URZ, 0xc0, !UPT ;  /* 0x0000000306087892 */ /* 0x000fe2000f8ec0ff */
[----:B------:R-:W-:Y:S01]  /*1070*/  LOP3.LUT R0, R0, 0x3, RZ, 0xc0, !PT ;  /* 0x0000000300007812 */ /* 0x000fe200078ec0ff */
[----:B------:R-:W-:Y:S01]  /*1080*/  UIADD3 UR4, UPT, UPT, UR7, -0x1, URZ ;  /* 0xffffffff07047890 */ /* 0x000fe2000fffe0ff */
[----:B---3--:R-:W-:Y:S01]  /*1090*/  IADD3 R6, PT, PT, -R14, RZ, RZ ;  /* 0x000000ff0e067210 */ /* 0x008fe20007ffe1ff */
[----:B------:R-:W-:Y:S02]  /*10a0*/  ULOP3.LUT UR6, UR6, 0x7ffffff8, URZ, 0xc0, !UPT ;  /* 0x7ffffff806067892 */ /* 0x000fe4000f8ec0ff */
[----:B------:R-:W-:-:S03]  /*10b0*/  UISETP.GE.U32.AND UP0, UPT, UR4, 0x3, UPT ;  /* 0x000000030400788c */ /* 0x000fc6000bf06070 */
[----:B------:R-:W-:-:S08]  /*10c0*/  UMOV UR4, URZ ;  /* 0x000000ff00047c82 */ /* 0x000fd00008000000 */
.L_x_115:
[----:B------:R-:W3:Y:S01]  /*10d0*/  LDCU UR5, c[0x0][0x3a8] ;  /* 0x00007500ff0577ac */ /* 0x000ee20008000800 */
[----:B0-----:R-:W-:Y:S01]  /*10e0*/  IMAD.MOV.U32 R7, RZ, RZ, RZ ;  /* 0x000000ffff077224 */ /* 0x001fe200078e00ff */
[----:B---3--:R-:W-:-:S09]  /*10f0*/  UISETP.GE.U32.AND UP1, UPT, UR5, 0x4, UPT ;  /* 0x000000040500788c */ /* 0x008fd2000bf26070 */
[----:B------:R-:W-:Y:S05]  /*1100*/  BRA.U !UP1, `(.L_x_104) ;  /* 0x0000000909ec7547 */ /* 0x000fea000b800000 */
[----:B------:R-:W0:Y:S01]  /*1110*/  LDC R8, c[0x0][0x3ac] ;  /* 0x0000eb00ff087b82 */ /* 0x000e220000000800 */
[----:B------:R-:W-:Y:S02]  /*1120*/  IMAD.MOV R7, RZ, RZ, -R14 ;  /* 0x000000ffff077224 */ /* 0x000fe400078e0a0e */
[----:B------:R-:W-:-:S03]  /*1130*/  IMAD.MOV.U32 R9, RZ, RZ, R6 ;  /* 0x000000ffff097224 */ /* 0x000fc600078e0006 */
        /* <DEDUP_REMOVED lines=9> */
.L_x_107:
        /* <DEDUP_REMOVED lines=74> */
[----:B------:R2:W3:Y:S01]  /*1670*/  LDG.E R11, desc[UR10][R4.64+0x3c] ;  /* 0x00003c0a040b7981 */ /* 0x0004e2000c1e1900 */
[----:B------:R-:W-:Y:S02]  /*1680*/  VIADD R9, R9, 0x10 ;  /* 0x0000001009097836 */ /* 0x000fe40000000000 */
[----:B-1----:R-:W-:-:S03]  /*1690*/  @P1 VIADD R7, R7, 0x1 ;  /* 0x0000000107071836 */ /* 0x002fc60000000000 */
[----:B------:R-:W-:Y:S02]  /*16a0*/  ISETP.GE.AND P1, PT, R9, -0xc, PT ;  /* 0xfffffff40900780c */ /* 0x000fe40003f26270 */
[----:B--2---:R-:W-:-:S05]  /*16b0*/  IADD3 R4, P3, PT, R4, 0x40, RZ ;  /* 0x0000004004047810 */ /* 0x004fca0007f7e0ff */
[----:B------:R-:W-:Y:S01]  /*16c0*/  IMAD.X R5, RZ, RZ, R5, P3 ;  /* 0x000000ffff057224 */ /* 0x000fe200018e0605 */
[----:B---3--:R-:W-:Y:S02]  /*16d0*/  ISETP.NE.AND P2, PT, R11, R10, PT ;  /* 0x0000000a0b00720c */ /* 0x008fe40003f45270 */
[----:B------:R-:W-:-:S05]  /*16e0*/  IADD3 R11, P4, PT, R2, 0x40, RZ ;  /* 0x00000040020b7810 */ /* 0x000fca0007f9e0ff */
[----:B------:R-:W-:-:S06]  /*16f0*/  IMAD.X R12, RZ, RZ, R3, P4 ;  /* 0x000000ffff0c7224 */ /* 0x000fcc00020e0603 */
[----:B------:R1:W-:Y:S04]  /*1700*/  @P2 STG.E desc[UR10][R2.64+0x3c], R7 ;  /* 0x00003c0702002986 */ /* 0x0003e8000c10190a */
[----:B------:R2:W-:Y:S01]  /*1710*/  @!P2 STG.E desc[UR10][R2.64+0x3c], RZ ;  /* 0x00003cff0200a986 */ /* 0x0005e2000c10190a */
[----:B-1----:R-:W-:Y:S01]  /*1720*/  @P2 IADD3 R7, PT, PT, R7, 0x1, RZ ;  /* 0x0000000107072810 */ /* 0x002fe20007ffe0ff */
[----:B--2---:R-:W-:Y:S02]  /*1730*/  IMAD.MOV.U32 R2, RZ, RZ, R11 ;  /* 0x000000ffff027224 */ /* 0x004fe400078e000b */
[----:B------:R-:W-:Y:S01]  /*1740*/  IMAD.MOV.U32 R3, RZ, RZ, R12 ;  /* 0x000000ffff037224 */ /* 0x000fe200078e000c */
[----:B------:R-:W-:Y:S06]  /*1750*/  @!P1 BRA `(.L_x_107) ;  /* 0xfffffff8009c9947 */ /* 0x000fec000383ffff */
.L_x_106:
[----:B------:R-:W-:-:S05]  /*1760*/  IMAD.MOV R10, RZ, RZ, -R9 ;  /* 0x000000ffff0a7224 */ /* 0x000fca00078e0a09 */
        /* <DEDUP_REMOVED lines=24> */
[----:B-1----:R-:W-:-:S03]  /*18f0*/  @P1 VIADD R7, R7, 0x1 ;  /* 0x0000000107071836 */ /* 0x002fc60000000000 */
[----:B------:R-:W-:Y:S02]  /*1900*/  IADD3.X R13, PT, PT, RZ, R5, RZ, P2, !PT ;  /* 0x00000005ff0d7210 */ /* 0x000fe400017fe4ff */
        /* <DEDUP_REMOVED lines=17> */
[----:B------:R-:W-:-:S02]  /*1a20*/  VIADD R9, R9, 0x4 ;  /* 0x0000000409097836 */ /* 0x000fc40000000000 */
[----:B-1----:R-:W-:Y:S01]  /*1a30*/  @P0 VIADD R7, R7, 0x1 ;  /* 0x0000000107070836 */ /* 0x002fe20000000000 */
[----:B------:R-:W-:Y:S01]  /*1a40*/  PLOP3.LUT P0, PT, PT, PT, PT, 0x8, 0x80 ;  /* 0x000000000080781c */ /* 0x000fe20003f0e170 */
[----:B------:R-:W-:Y:S02]  /*1a50*/  VIADD R9, R9, 0x4 ;  /* 0x0000000409097836 */ /* 0x000fe40000000000 */
[----:B------:R-:W-:Y:S01]  /*1a60*/  IMAD.X R5, RZ, RZ, R13, P2 ;  /* 0x000000ffff057224 */ /* 0x000fe200010e060d */
[----:B--2---:R-:W-:Y:S02]  /*1a70*/  ISETP.NE.AND P1, PT, R2, R17, PT ;  /* 0x000000110200720c */ /* 0x004fe40003f25270 */
[----:B------:R-:W-:-:S04]  /*1a80*/  IADD3 R2, P3, PT, R10, 0x10, RZ ;  /* 0x000000100a027810 */ /* 0x000fc80007f7e0ff */
[----:B------:R-:W-:-:S07]  /*1a90*/  IADD3.X R3, PT, PT, RZ, R11, RZ, P3, !PT ;  /* 0x0000000bff037210 */ /* 0x000fce0001ffe4ff */
[----:B------:R1:W-:Y:S04]  /*1aa0*/  @P1 STG.E desc[UR10][R10.64+0xc], R7 ;  /* 0x00000c070a001986 */ /* 0x0003e8000c10190a */
[----:B------:R3:W-:Y:S01]  /*1ab0*/  @!P1 STG.E desc[UR10][R10.64+0xc], RZ ;  /* 0x00000cff0a009986 */ /* 0x0007e2000c10190a */
[----:B-1----:R-:W-:-:S07]  /*1ac0*/  @P1 VIADD R7, R7, 0x1 ;  /* 0x0000000107071836 */ /* 0x002fce0000000000 */
.L_x_108:
[----:B------:R-:W-:-:S13]  /*1ad0*/  ISETP.NE.OR P0, PT, R9, RZ, P0 ;  /* 0x000000ff0900720c */ /* 0x000fda0000705670 */
[----:B------:R-:W-:Y:S05]  /*1ae0*/  @!P0 BRA `(.L_x_104) ;  /* 0x0000000000748947 */ /* 0x000fea0003800000 */
.L_x_105:
[----:B-123--:R-:W0:Y:S02]  /*1af0*/  LDG.E R11, desc[UR10][R4.64] ;  /* 0x0000000a040b7981 */ /* 0x00ee24000c1e1900 */
        /* <DEDUP_REMOVED lines=14> */
[----:B------:R-:W-:Y:S01]  /*1be0*/  VIADD R9, R9, 0x4 ;  /* 0x0000000409097836 */ /* 0x000fe20000000000 */
[----:B------:R-:W-:Y:S01]  /*1bf0*/  IADD3 R10, P3, PT, R2, 0x10, RZ ;  /* 0x00000010020a7810 */ /* 0x000fe20007f7e0ff */
[----:B0-----:R-:W-:-:S03]  /*1c00*/  @P0 VIADD R7, R7, 0x1 ;  /* 0x0000000107070836 */ /* 0x001fc60000000000 */
[----:B------:R-:W-:Y:S02]  /*1c10*/  ISETP.NE.AND P0, PT, R9, RZ, PT ;  /* 0x000000ff0900720c */ /* 0x000fe40003f05270 */
[----:B-1----:R-:W-:-:S05]  /*1c20*/  IADD3 R4, P2, PT, R4, 0x10, RZ ;  /* 0x0000001004047810 */ /* 0x002fca0007f5e0ff */
[----:B------:R-:W-:Y:S01]  /*1c30*/  IMAD.X R5, RZ, RZ, R5, P2 ;  /* 0x000000ffff057224 */ /* 0x000fe200010e0605 */
[----:B--2---:R-:W-:Y:S01]  /*1c40*/  ISETP.NE.AND P1, PT, R11, R8, PT ;  /* 0x000000080b00720c */ /* 0x004fe20003f25270 */
[----:B------:R-:W-:-:S12]  /*1c50*/  IMAD.X R11, RZ, RZ, R3, P3 ;  /* 0x000000ffff0b7224 */ /* 0x000fd800018e0603 */
[----:B------:R0:W-:Y:S04]  /*1c60*/  @P1 STG.E desc[UR10][R2.64+0xc], R7 ;  /* 0x00000c0702001986 */ /* 0x0001e8000c10190a */
[----:B------:R1:W-:Y:S01]  /*1c70*/  @!P1 STG.E desc[UR10][R2.64+0xc], RZ ;  /* 0x00000cff02009986 */ /* 0x0003e2000c10190a */
[----:B0-----:R-:W-:Y:S01]  /*1c80*/  @P1 IADD3 R7, PT, PT, R7, 0x1, RZ ;  /* 0x0000000107071810 */ /* 0x001fe20007ffe0ff */
[----:B-1----:R-:W-:Y:S02]  /*1c90*/  IMAD.MOV.U32 R2, RZ, RZ, R10 ;  /* 0x000000ffff027224 */ /* 0x002fe400078e000a */
[----:B------:R-:W-:Y:S01]  /*1ca0*/  IMAD.MOV.U32 R3, RZ, RZ, R11 ;  /* 0x000000ffff037224 */ /* 0x000fe200078e000b */
[----:B------:R-:W-:Y:S06]  /*1cb0*/  @P0 BRA `(.L_x_105) ;  /* 0xfffffffc008c0947 */ /* 0x000fec000383ffff */
.L_x_104:
[----:B------:R-:W-:-:S13]  /*1cc0*/  ISETP.NE.AND P0, PT, R0, RZ, PT ;  /* 0x000000ff0000720c */ /* 0x000fda0003f05270 */
[----:B------:R-:W-:Y:S05]  /*1cd0*/  @!P0 BRA `(.L_x_109) ;  /* 0x0000000000a88947 */ /* 0x000fea0003800000 */
[----:B012---:R0:W2:Y:S01]  /*1ce0*/  LDG.E R8, desc[UR10][R4.64] ;  /* 0x0000000a04087981 */ /* 0x0070a2000c1e1900 */
[----:B------:R-:W2:Y:S01]  /*1cf0*/  LDC R15, c[0x0][0x3ac] ;  /* 0x0000eb00ff0f7b82 */ /* 0x000ea20000000800 */
[----:B------:R-:W-:Y:S01]  /*1d00*/  ISETP.NE.AND P1, PT, R0, 0x1, PT ;  /* 0x000000010000780c */ /* 0x000fe20003f25270 */
[----:B------:R-:W-:Y:S02]  /*1d10*/  IMAD.MOV.U32 R12, RZ, RZ, R4 ;  /* 0x000000ffff0c7224 */ /* 0x000fe400078e0004 */
[----:B---34-:R-:W-:Y:S02]  /*1d20*/  IMAD.MOV.U32 R10, RZ, RZ, R2 ;  /* 0x000000ffff0a7224 */ /* 0x018fe400078e0002 */
[----:B------:R-:W-:Y:S02]  /*1d30*/  IMAD.MOV.U32 R11, RZ, RZ, R3 ;  /* 0x000000ffff0b7224 */ /* 0x000fe400078e0003 */
[----:B------:R-:W-:Y:S01]  /*1d40*/  IMAD.MOV.U32 R13, RZ, RZ, R5 ;  /* 0x000000ffff0d7224 */ /* 0x000fe200078e0005 */
[----:B0-----:R-:W-:-:S04]  /*1d50*/  IADD3 R4, P2, PT, R4, 0x4, RZ ;  /* 0x0000000404047810 */ /* 0x001fc80007f5e0ff */
[----:B------:R-:W-:Y:S02]  /*1d60*/  IADD3.X R5, PT, PT, RZ, R5, RZ, P2, !PT ;  /* 0x00000005ff057210 */ /* 0x000fe400017fe4ff */
[----:B--2---:R-:W-:Y:S02]  /*1d70*/  ISETP.NE.AND P0, PT, R8, R15, PT ;  /* 0x0000000f0800720c */ /* 0x004fe40003f05270 */
[----:B------:R-:W-:-:S05]  /*1d80*/  IADD3 R8, P3, PT, R2, 0x4, RZ ;  /* 0x0000000402087810 */ /* 0x000fca0007f7e0ff */
[----:B------:R-:W-:-:S06]  /*1d90*/  IMAD.X R9, RZ, RZ, R3, P3 ;  /* 0x000000ffff097224 */ /* 0x000fcc00018e0603 */
[----:B------:R0:W-:Y:S04]  /*1da0*/  @P0 STG.E desc[UR10][R2.64], R7 ;  /* 0x0000000702000986 */ /* 0x0001e8000c10190a */
[----:B------:R1:W-:Y:S01]  /*1db0*/  @!P0 STG.E desc[UR10][R2.64], RZ ;  /* 0x000000ff02008986 */ /* 0x0003e2000c10190a */
[----:B0-----:R-:W-:Y:S02]  /*1dc0*/  @P0 VIADD R7, R7, 0x1 ;  /* 0x0000000107070836 */ /* 0x001fe40000000000 */
[----:B-1----:R-:W-:Y:S02]  /*1dd0*/  IMAD.MOV.U32 R2, RZ, RZ, R8 ;  /* 0x000000ffff027224 */ /* 0x002fe400078e0008 */
[----:B------:R-:W-:Y:S01]  /*1de0*/  IMAD.MOV.U32 R3, RZ, RZ, R9 ;  /* 0x000000ffff037224 */ /* 0x000fe200078e0009 */
[----:B------:R-:W-:Y:S06]  /*1df0*/  @!P1 BRA `(.L_x_109) ;  /* 0x0000000000609947 */ /* 0x000fec0003800000 */
[----:B------:R-:W2:Y:S01]  /*1e00*/  LDG.E R4, desc[UR10][R4.64] ;  /* 0x0000000a04047981 */ /* 0x000ea2000c1e1900 */
[----:B------:R-:W-:Y:S02]  /*1e10*/  ISETP.NE.AND P3, PT, R0, 0x2, PT ;  /* 0x000000020000780c */ /* 0x000fe40003f65270 */
[----:B------:R-:W-:-:S05]  /*1e20*/  IADD3 R8, P2, PT, R10, 0x8, RZ ;  /* 0x000000080a087810 */ /* 0x000fca0007f5e0ff */
        /* <DEDUP_REMOVED lines=19> */
[----:B-1----:R-:W-:Y:S02]  /*1f60*/  IMAD.MOV.U32 R2, RZ, RZ, R8 ;  /* 0x000000ffff027224 */ /* 0x002fe400078e0008 */
[----:B------:R-:W-:-:S07]  /*1f70*/  IMAD.MOV.U32 R3, RZ, RZ, R9 ;  /* 0x000000ffff037224 */ /* 0x000fce00078e0009 */
.L_x_109:
[----:B------:R-:W5:Y:S01]  /*1f80*/  LDC R18, c[0x0][0x3a4] ;  /* 0x0000e900ff127b82 */ /* 0x000f620000000800 */
[----:B------:R-:W-:Y:S01]  /*1f90*/  IMAD.MOV.U32 R9, RZ, RZ, RZ ;  /* 0x000000ffff097224 */ /* 0x000fe200078e00ff */
[C---:B-----5:R-:W-:Y:S01]  /*1fa0*/  ISETP.GE.U32.AND P0, PT, R18.reuse, 0x8, PT ;  /* 0x000000081200780c */ /* 0x060fe20003f06070 */
[----:B0-----:R-:W-:-:S12]  /*1fb0*/  IMAD R8, R18, UR4, RZ ;  /* 0x0000000412087c24 */ /* 0x001fd8000f8e02ff */
[----:B------:R-:W-:Y:S05]  /*1fc0*/  @!P0 BRA `(.L_x_110) ;  /* 0x0000000000408947 */ /* 0x000fea0003800000 */
[----:B------:R-:W0:Y:S01]  /*1fd0*/  LDC.64 R12, c[0x0][0x390] ;  /* 0x0000e400ff0c7b82 */ /* 0x000e220000000a00 */
[----:B------:R-:W-:-:S05]  /*1fe0*/  UMOV UR5, URZ ;  /* 0x000000ff00057c82 */ /* 0x000fca0008000000 */
.L_x_111:
[----:B0--3--:R-:W-:Y:S01]  /*1ff0*/  VIADD R11, R8, UR5 ;  /* 0x00000005080b7c36 */ /* 0x009fe20008000000 */
[----:B------:R-:W-:-:S03]  /*2000*/  UIADD3 UR5, UPT, UPT, UR5, 0x8, URZ ;  /* 0x0000000805057890 */ /* 0x000fc6000fffe0ff */
[----:B0-----:R-:W-:Y:S01]  /*2010*/  IMAD.WIDE.U32 R10, R11, 0x4, R12 ;  /* 0x000000040b0a7825 */ /* 0x001fe200078e000c */
        /* <DEDUP_REMOVED lines=10> */
[----:B------:R-:W-:-:S07]  /*20c0*/  MOV R9, UR6 ;  /* 0x0000000600097c02 */ /* 0x000fce0008000f00 */
.L_x_110:
[----:B------:R-:W-:-:S09]  /*20d0*/  UISETP.NE.AND UP1, UPT, UR7, URZ, UPT ;  /* 0x000000ff0700728c */ /* 0x000fd2000bf25270 */
[----:B------:R-:W-:Y:S05]  /*20e0*/  BRA.U !UP1, `(.L_x_112) ;  /* 0x0000000109887547 */ /* 0x000fea000b800000 */
[----:B------:R-:W-:Y:S01]  /*20f0*/  UISETP.NE.AND UP1, UPT, UR8, URZ, UPT ;  /* 0x000000ff0800728c */ /* 0x000fe2000bf25270 */
[----:B------:R-:W-:Y:S10]  /*2100*/  BRA.U !UP0, `(.L_x_113) ;  /* 0x0000000108347547 */ /* 0x000ff4000b800000 */
[----:B0--3--:R-:W0:Y:S01]  /*2110*/  LDC.64 R10, c[0x0][0x390] ;  /* 0x0000e400ff0a7b82 */ /* 0x009e220000000a00 */
[C---:B------:R-:W-:Y:S01]  /*2120*/  IADD3 R16, P0, PT, R9.reuse, R8, RZ ;  /* 0x0000000809107210 */ /* 0x040fe20007f1e0ff */
[C---:B------:R-:W-:Y:S02]  /*2130*/  IMAD.IADD R15, R9.reuse, 0x1, R8 ;  /* 0x00000001090f7824 */ /* 0x040fe400078e0208 */
[----:B------:R-:W-:Y:S02]  /*2140*/  VIADD R9, R9, 0x4 ;  /* 0x0000000409097836 */ /* 0x000fe40000000000 */
[----:B------:R-:W-:Y:S02]  /*2150*/  IMAD.X R17, RZ, RZ, RZ, P0 ;  /* 0x000000ffff117224 */ /* 0x000fe400000e06ff */
[----:B------:R-:W3:Y:S01]  /*2160*/  LDC.64 R12, c[0x0][0x390] ;  /* 0x0000e400ff0c7b82 */ /* 0x000ee20000000a00 */
[----:B0-----:R-:W-:-:S04]  /*2170*/  LEA R10, P0, R16, R10, 0x2 ;  /* 0x0000000a100a7211 */ /* 0x001fc800078010ff */
[----:B------:R-:W-:Y:S01]  /*2180*/  LEA.HI.X R11, R16, R11, R17, 0x2, P0 ;  /* 0x0000000b100b7211 */ /* 0x000fe200000f1411 */
[----:B---3--:R-:W-:-:S05]  /*2190*/  IMAD.WIDE.U32 R12, R15, 0x4, R12 ;  /* 0x000000040f0c7825 */ /* 0x008fca00078e000c */
[----:B------:R0:W-:Y:S04]  /*21a0*/  STG.E desc[UR10][R12.64], R7 ;  /* 0x000000070c007986 */ /* 0x0001e8000c10190a */
[----:B------:R0:W-:Y:S04]  /*21b0*/  STG.E desc[UR10][R10.64+0x4], R7 ;  /* 0x000004070a007986 */ /* 0x0001e8000c10190a */
[----:B------:R0:W-:Y:S04]  /*21c0*/  STG.E desc[UR10][R10.64+0x8], R7 ;  /* 0x000008070a007986 */ /* 0x0001e8000c10190a */
[----:B------:R0:W-:Y:S02]  /*21d0*/  STG.E desc[UR10][R10.64+0xc], R7 ;  /* 0x00000c070a007986 */ /* 0x0001e4000c10190a */
.L_x_113:
[----:B------:R-:W-:Y:S05]  /*21e0*/  BRA.U !UP1, `(.L_x_112) ;  /* 0x0000000109487547 */ /* 0x000fea000b800000 */
[----:B------:R-:W-:Y:S01]  /*21f0*/  LOP3.LUT P0, RZ, R18, 0x1, RZ, 0xc0, !PT ;  /* 0x0000000112ff7812 */ /* 0x000fe2000780c0ff */
[----:B------:R-:W-:-:S12]  /*2200*/  UISETP.NE.AND UP1, UPT, UR8, 0x1, UPT ;  /* 0x000000010800788c */ /* 0x000fd8000bf25270 */
[----:B0--3--:R-:W0:Y:S01]  /*2210*/  @P0 LDC.64 R10, c[0x0][0x390] ;  /* 0x0000e400ff0a0b82 */ /* 0x009e220000000a00 */
[----:B------:R-:W-:Y:S05]  /*2220*/  BRA.U !UP1, `(.L_x_114) ;  /* 0x00000001092c7547 */ /* 0x000fea000b800000 */
[----:B------:R-:W3:Y:S01]  /*2230*/  LDC.64 R12, c[0x0][0x390] ;  /* 0x0000e400ff0c7b82 */ /* 0x000ee20000000a00 */
[C---:B------:R-:W-:Y:S01]  /*2240*/  IADD3 R18, P1, PT, R9.reuse, R8, RZ ;  /* 0x0000000809127210 */ /* 0x040fe20007f3e0ff */
[C---:B------:R-:W-:Y:S02]  /*2250*/  IMAD.IADD R15, R9.reuse, 0x1, R8 ;  /* 0x00000001090f7824 */ /* 0x040fe400078e0208 */
[----:B------:R-:W-:Y:S02]  /*2260*/  VIADD R9, R9, 0x2 ;  /* 0x0000000209097836 */ /* 0x000fe40000000000 */
[----:B------:R-:W-:Y:S02]  /*2270*/  IMAD.X R19, RZ, RZ, RZ, P1 ;  /* 0x000000ffff137224 */ /* 0x000fe400008e06ff */
[----:B------:R-:W5:Y:S01]  /*2280*/  LDC.64 R16, c[0x0][0x390] ;  /* 0x0000e400ff107b82 */ /* 0x000f620000000a00 */
[----:B---3--:R-:W-:-:S04]  /*2290*/  LEA R12, P1, R18, R12, 0x2 ;  /* 0x0000000c120c7211 */ /* 0x008fc800078210ff */
[----:B------:R-:W-:Y:S01]  /*22a0*/  LEA.HI.X R13, R18, R13, R19, 0x2, P1 ;  /* 0x0000000d120d7211 */ /* 0x000fe200008f1413 */
[----:B-----5:R-:W-:-:S05]  /*22b0*/  IMAD.WIDE.U32 R16, R15, 0x4, R16 ;  /* 0x000000040f107825 */ /* 0x020fca00078e0010 */
[----:B------:R3:W-:Y:S04]  /*22c0*/  STG.E desc[UR10][R16.64], R7 ;  /* 0x0000000710007986 */ /* 0x0007e8000c10190a */
[----:B------:R3:W-:Y:S02]  /*22d0*/  STG.E desc[UR10][R12.64+0x4], R7 ;  /* 0x000004070c007986 */ /* 0x0007e4000c10190a */
.L_x_114:
[----:B------:R-:W-:-:S04]  /*22e0*/  @P0 IMAD.IADD R9, R8, 0x1, R9 ;  /* 0x0000000108090824 */ /* 0x000fc800078e0209 */
[----:B0-----:R-:W-:-:S05]  /*22f0*/  @P0 IMAD.WIDE.U32 R10, R9, 0x4, R10 ;  /* 0x00000004090a0825 */ /* 0x001fca00078e000a */
[----:B------:R0:W-:Y:S02]  /*2300*/  @P0 STG.E desc[UR10][R10.64], R7 ;  /* 0x000000070a000986 */ /* 0x0001e4000c10190a */
.L_x_112:
[----:B0--3--:R-:W0:Y:S01]  /*2310*/  LDC R7, c[0x0][0x3a0] ;  /* 0x0000e800ff077b82 */ /* 0x009e220000000800 */
[----:B------:R-:W-:-:S06]  /*2320*/  UIADD3 UR4, UPT, UPT, UR4, 0x1, URZ ;  /* 0x0000000104047890 */ /* 0x000fcc000fffe0ff */
[----:B0-----:R-:W-:-:S13]  /*2330*/  ISETP.NE.AND P0, PT, R7, UR4, PT ;  /* 0x0000000407007c0c */ /* 0x001fda000bf05270 */
[----:B------:R-:W-:Y:S05]  /*2340*/  @!P0 EXIT ;  /* 0x000000000000894d */ /* 0x000fea0003800000 */
[----:B------:R-:W-:Y:S05]  /*2350*/  BRA `(.L_x_115) ;  /* 0xffffffec005c7947 */ /* 0x000fea000383ffff */
.L_x_95:
[----:B------:R-:W5:Y:S02]  /*2360*/  LDCU UR4, c[0x0][0x3a4] ;  /* 0x00007480ff0477ac */ /* 0x000f640008000800 */
[----:B-----5:R-:W-:-:S09]  /*2370*/  UISETP.GT.AND UP0, UPT, UR4, URZ, UPT ;  /* 0x000000ff0400728c */ /* 0x020fd2000bf04270 */
[----:B------:R-:W-:Y:S05]  /*2380*/  BRA.U UP0, `(.L_x_116) ;  /* 0x0000000500d87547 */ /* 0x000fea000b800000 */
[C---:B------:R-:W-:Y:S01]  /*2390*/  LOP3.LUT R15, R0.reuse, 0x3, RZ, 0xc0, !PT ;  /* 0x00000003000f7812 */ /* 0x040fe200078ec0ff */
[----:B------:R-:W-:Y:S01]  /*23a0*/  UMOV UR4, URZ ;  /* 0x000000ff00047c82 */ /* 0x000fe20008000000 */
[----:B------:R-:W-:-:S07]  /*23b0*/  LOP3.LUT R0, R0, 0x7ffffffc, RZ, 0xc0, !PT ;  /* 0x7ffffffc00007812 */ /* 0x000fce00078ec0ff */
.L_x_120:
[----:B------:R-:W5:Y:S01]  /*23c0*/  LDCU UR6, c[0x0][0x3a8] ;  /* 0x00007500ff0677ac */ /* 0x000f620008000800 */
[----:B------:R-:W0:Y:S01]  /*23d0*/  LDC R8, c[0x0][0x3a0] ;  /* 0x0000e800ff087b82 */ /* 0x000e220000000800 */
[----:B------:R-:W-:Y:S01]  /*23e0*/  HFMA2 R11, -RZ, RZ, 0, 0 ;  /* 0x00000000ff0b7431 */ /* 0x000fe200000001ff */
[----:B------:R-:W-:Y:S01]  /*23f0*/  ISETP.NE.AND P1, PT, R15, RZ, PT ;  /* 0x000000ff0f00720c */ /* 0x000fe20003f25270 */
[----:B------:R-:W-:Y:S02]  /*2400*/  UIADD3 UR5, UPT, UPT, UR4, 0x1, URZ ;  /* 0x0000000104057890 */ /* 0x000fe4000fffe0ff */
[----:B-----5:R-:W-:-:S04]  /*2410*/  UISETP.GE.U32.AND UP0, UPT, UR6, 0x4, UPT ;  /* 0x000000040600788c */ /* 0x020fc8000bf06070 */
[----:B0-----:R-:W-:-:S05]  /*2420*/  ISETP.NE.AND P0, PT, R8, UR5, PT ;  /* 0x0000000508007c0c */ /* 0x001fca000bf05270 */
[----:B------:R-:W-:Y:S08]  /*2430*/  BRA.U !UP0, `(.L_x_117) ;  /* 0x0000000108c07547 */ /* 0x000ff0000b800000 */
[----:B------:R-:W0:Y:S01]  /*2440*/  LDC R17, c[0x0][0x3ac] ;  /* 0x0000eb00ff117b82 */ /* 0x000e220000000800 */
[----:B------:R-:W-:Y:S01]  /*2450*/  IMAD.MOV.U32 R11, RZ, RZ, RZ ;  /* 0x000000ffff0b7224 */ /* 0x000fe200078e00ff */
[----:B------:R-:W-:-:S06]  /*2460*/  UMOV UR4, URZ ;  /* 0x000000ff00047c82 */ /* 0x000fcc0008000000 */
.L_x_118:
[----:B-12---:R-:W0:Y:S01]  /*2470*/  LDG.E R8, desc[UR10][R4.64] ;  /* 0x0000000a04087981 */ /* 0x006e22000c1e1900 */
[----:B------:R-:W-:Y:S01]  /*2480*/  IMAD.MOV.U32 R9, RZ, RZ, R7 ;  /* 0x000000ffff097224 */ /* 0x000fe200078e0007 */
[----:B0-----:R-:W-:Y:S01]  /*2490*/  ISETP.NE.AND P2, PT, R8, R17, PT ;  /* 0x000000110800720c */ /* 0x001fe20003f45270 */
[----:B---3--:R-:W-:-:S12]  /*24a0*/  IMAD.MOV.U32 R8, RZ, RZ, R6 ;  /* 0x000000ffff087224 */ /* 0x008fd800078e0006 */
[----:B------:R-:W-:-:S05]  /*24b0*/  @P2 IMAD.MOV.U32 R13, RZ, RZ, 0x1 ;  /* 0x00000001ff0d2424 */ /* 0x000fca00078e00ff */
[----:B------:R-:W-:Y:S04]  /*24c0*/  @P2 STG.E desc[UR10][R8.64], R13 ;  /* 0x0000000d08002986 */ /* 0x000fe8000c10190a */
[----:B----4-:R0:W-:Y:S04]  /*24d0*/  @P2 STG.E desc[UR10][R2.64], R11 ;  /* 0x0000000b02002986 */ /* 0x0101e8000c10190a */
[----:B------:R-:W-:Y:S04]  /*24e0*/  @!P2 STG.E desc[UR10][R8.64], RZ ;  /* 0x000000ff0800a986 */ /* 0x000fe8000c10190a */
[----:B------:R-:W-:Y:S04]  /*24f0*/  @!P2 STG.E desc[UR10][R2.64], RZ ;  /* 0x000000ff0200a986 */ /* 0x000fe8000c10190a */
[----:B------:R-:W2:Y:S01]  /*2500*/  LDG.E R6, desc[UR10][R4.64+0x4] ;  /* 0x0000040a04067981 */ /* 0x000ea2000c1e1900 */
[----:B0-----:R-:W-:Y:S01]  /*2510*/  @P2 VIADD R11, R11, 0x1 ;  /* 0x000000010b0b2836 */ /* 0x001fe20000000000 */
[----:B--2---:R-:W-:-:S13]  /*2520*/  ISETP.NE.AND P3, PT, R6, R17, PT ;  /* 0x000000110600720c */ /* 0x004fda0003f65270 */
[----:B------:R-:W-:-:S05]  /*2530*/  @P3 IMAD.MOV.U32 R7, RZ, RZ, 0x1 ;  /* 0x00000001ff073424 */ /* 0x000fca00078e00ff */
[----:B------:R-:W-:Y:S04]  /*2540*/  @P3 STG.E desc[UR10][R8.64+0x4], R7 ;  /* 0x0000040708003986 */ /* 0x000fe8000c10190a */
[----:B------:R0:W-:Y:S04]  /*2550*/  @P3 STG.E desc[UR10][R2.64+0x4], R11 ;  /* 0x0000040b02003986 */ /* 0x0001e8000c10190a */
[----:B------:R-:W-:Y:S04]  /*2560*/  @!P3 STG.E desc[UR10][R8.64+0x4], RZ ;  /* 0x000004ff0800b986 */ /* 0x000fe8000c10190a */
[----:B------:R-:W-:Y:S04]  /*2570*/  @!P3 STG.E desc[UR10][R2.64+0x4], RZ ;  /* 0x000004ff0200b986 */ /* 0x000fe8000c10190a */
[----:B------:R-:W2:Y:S01]  /*2580*/  LDG.E R6, desc[UR10][R4.64+0x8] ;  /* 0x0000080a04067981 */ /* 0x000ea2000c1e1900 */
[----:B0-----:R-:W-:-:S02]  /*2590*/  @P3 IADD3 R11, PT, PT, R11, 0x1, RZ ;  /* 0x000000010b0b3810 */ /* 0x001fc40007ffe0ff */
[----:B--2---:R-:W-:-:S13]  /*25a0*/  ISETP.NE.AND P4, PT, R6, R17, PT ;  /* 0x000000110600720c */ /* 0x004fda0003f85270 */
[----:B------:R-:W-:-:S05]  /*25b0*/  @P4 IMAD.MOV.U32 R13, RZ, RZ, 0x1 ;  /* 0x00000001ff0d4424 */ /* 0x000fca00078e00ff */
[----:B------:R-:W-:Y:S04]  /*25c0*/  @P4 STG.E desc[UR10][R8.64+0x8], R13 ;  /* 0x0000080d08004986 */ /* 0x000fe8000c10190a */
[----:B------:R0:W-:Y:S04]  /*25d0*/  @P4 STG.E desc[UR10][R2.64+0x8], R11 ;  /* 0x0000080b02004986 */ /* 0x0001e8000c10190a */
[----:B------:R-:W-:Y:S04]  /*25e0*/  @!P4 STG.E desc[UR10][R8.64+0x8], RZ ;  /* 0x000008ff0800c986 */ /* 0x000fe8000c10190a */
[----:B------:R-:W-:Y:S04]  /*25f0*/  @!P4 STG.E desc[UR10][R2.64+0x8], RZ ;  /* 0x000008ff0200c986 */ /* 0x000fe8000c10190a */
[----:B------:R1:W2:Y:S01]  /*2600*/  LDG.E R6, desc[UR10][R4.64+0xc] ;  /* 0x00000c0a04067981 */ /* 0x0002a2000c1e1900 */
[----:B------:R-:W-:Y:S01]  /*2610*/  UIADD3 UR4, UPT, UPT, UR4, 0x4, URZ ;  /* 0x0000000404047890 */ /* 0x000fe2000fffe0ff */
[----:B0-----:R-:W-:Y:S01]  /*2620*/  @P4 VIADD R11, R11, 0x1 ;  /* 0x000000010b0b4836 */ /* 0x001fe20000000000 */
[----:B------:R-:W-:-:S04]  /*2630*/  IADD3 R10, P5, PT, R2, 0x10, RZ ;  /* 0x00000010020a7810 */ /* 0x000fc80007fbe0ff */
[----:B------:R-:W-:Y:S01]  /*2640*/  ISETP.NE.AND P6, PT, R0, UR4, PT ;  /* 0x0000000400007c0c */ /* 0x000fe2000bfc5270 */
[----:B------:R-:W-:Y:S01]  /*2650*/  IMAD.X R13, RZ, RZ, R3, P5 ;  /* 0x000000ffff0d7224 */ /* 0x000fe200028e0603 */
[----:B-1----:R-:W-:-:S05]  /*2660*/  IADD3 R4, P3, PT, R4, 0x10, RZ ;  /* 0x0000001004047810 */ /* 0x002fca0007f7e0ff */
[----:B------:R-:W-:Y:S01]  /*2670*/  IMAD.X R5, RZ, RZ, R5, P3 ;  /* 0x000000ffff057224 */ /* 0x000fe200018e0605 */
[----:B--2---:R-:W-:Y:S02]  /*2680*/  ISETP.NE.AND P2, PT, R6, R17, PT ;  /* 0x000000110600720c */ /* 0x004fe40003f45270 */
[----:B------:R-:W-:-:S11]  /*2690*/  IADD3 R6, P4, PT, R8, 0x10, RZ ;  /* 0x0000001008067810 */ /* 0x000fd60007f9e0ff */
[----:B------:R-:W-:-:S05]  /*26a0*/  @P2 IMAD.MOV.U32 R7, RZ, RZ, 0x1 ;  /* 0x00000001ff072424 */ /* 0x000fca00078e00ff */
[----:B------:R0:W-:Y:S04]  /*26b0*/  @P2 STG.E desc[UR10][R8.64+0xc], R7 ;  /* 0x00000c0708002986 */ /* 0x0001e8000c10190a */
[----:B------:R1:W-:Y:S04]  /*26c0*/  @P2 STG.E desc[UR10][R2.64+0xc], R11 ;  /* 0x00000c0b02002986 */ /* 0x0003e8000c10190a */
[----:B------:R-:W-:Y:S04]  /*26d0*/  @!P2 STG.E desc[UR10][R8.64+0xc], RZ ;  /* 0x00000cff0800a986 */ /* 0x000fe8000c10190a */
[----:B------:R2:W-:Y:S01]  /*26e0*/  @!P2 STG.E desc[UR10][R2.64+0xc], RZ ;  /* 0x00000cff0200a986 */ /* 0x0005e2000c10190a */
[----:B0-----:R-:W-:-:S02]  /*26f0*/  IMAD.X R7, RZ, RZ, R9, P4 ;  /* 0x000000ffff077224 */ /* 0x001fc400020e0609 */
[----:B-1----:R-:W-:Y:S02]  /*2700*/  @P2 VIADD R11, R11, 0x1 ;  /* 0x000000010b0b2836 */ /* 0x002fe40000000000 */
[----:B--2---:R-:W-:Y:S01]  /*2710*/  IMAD.MOV.U32 R2, RZ, RZ, R10 ;  /* 0x000000ffff027224 */ /* 0x004fe200078e000a */
[----:B------:R-:W-:Y:S01]  /*2720*/  MOV R3, R13 ;  /* 0x0000000d00037202 */ /* 0x000fe20000000f00 */
[----:B------:R-:W-:Y:S06]  /*2730*/  @P6 BRA `(.L_x_118) ;  /* 0xfffffffc004c6947 */ /* 0x000fec000383ffff */
.L_x_117:
[----:B------:R-:W-:Y:S05]  /*2740*/  @!P1 BRA `(.L_x_119) ;  /* 0x0000000000dc9947 */ /* 0x000fea0003800000 */
[----:B-12---:R0:W2:Y:S01]  /*2750*/  LDG.E R9, desc[UR10][R4.64] ;  /* 0x0000000a04097981 */ /* 0x0060a2000c1e1900 */
[----:B------:R-:W2:Y:S01]  /*2760*/  LDC R14, c[0x0][0x3ac] ;  /* 0x0000eb00ff0e7b82 */ /* 0x000ea20000000800 */
[----:B------:R-:W-:Y:S01]  /*2770*/  ISETP.NE.AND P3, PT, R15, 0x1, PT ;  /* 0x000000010f00780c */ /* 0x000fe20003f65270 */
[----:B------:R-:W-:Y:S01]  /*2780*/  IMAD.MOV.U32 R21, RZ, RZ, R11 ;  /* 0x000000ffff157224 */ /* 0x000fe200078e000b */
[----:B----4-:R-:W-:Y:S01]  /*2790*/  IADD3 R16, P5, PT, R2, 0x4, RZ ;  /* 0x0000000402107810 */ /* 0x010fe20007fbe0ff */
[----:B------:R-:W-:Y:S01]  /*27a0*/  IMAD.MOV.U32 R10, RZ, RZ, R4 ;  /* 0x000000ffff0a7224 */ /* 0x000fe200078e0004 */
[----:B------:R-:W-:Y:S01]  /*27b0*/  MOV R11, R5 ;  /* 0x00000005000b7202 */ /* 0x000fe20000000f00 */
[----:B---3--:R-:W-:Y:S02]  /*27c0*/  IMAD.MOV.U32 R8, RZ, RZ, R6 ;  /* 0x000000ffff087224 */ /* 0x008fe400078e0006 */
[----:B------:R-:W-:Y:S01]  /*27d0*/  IMAD.MOV.U32 R12, RZ, RZ, R2 ;  /* 0x000000ffff0c7224 */ /* 0x000fe200078e0002 */
[----:B0-----:R-:W-:Y:S01]  /*27e0*/  IADD3 R4, P4, PT, R4, 0x4, RZ ;  /* 0x0000000404047810 */ /* 0x001fe20007f9e0ff */
[----:B------:R-:W-:-:S04]  /*27f0*/  IMAD.MOV.U32 R13, RZ, RZ, R3 ;  /* 0x000000ffff0d7224 */ /* 0x000fc800078e0003 */
[----:B------:R-:W-:Y:S01]  /*2800*/  IMAD.X R5, RZ, RZ, R5, P4 ;  /* 0x000000ffff057224 */ /* 0x000fe200020e0605 */
[----:B--2---:R-:W-:Y:S01]  /*2810*/  ISETP.NE.AND P1, PT, R9, R14, PT ;  /* 0x0000000e0900720c */ /* 0x004fe20003f25270 */
[----:B------:R-:W-:-:S12]  /*2820*/  IMAD.MOV.U32 R9, RZ, RZ, R7 ;  /* 0x000000ffff097224 */ /* 0x000fd800078e0007 */
[----:B------:R-:W-:-:S05]  /*2830*/  @P1 IMAD.MOV.U32 R17, RZ, RZ, 0x1 ;  /* 0x00000001ff111424 */ /* 0x000fca00078e00ff */
[----:B------:R0:W-:Y:S04]  /*2840*/  @P1 STG.E desc[UR10][R6.64], R17 ;  /* 0x0000001106001986 */ /* 0x0001e8000c10190a */
[----:B------:R1:W-:Y:S04]  /*2850*/  @P1 STG.E desc[UR10][R2.64], R21 ;  /* 0x0000001502001986 */ /* 0x0003e8000c10190a */
[----:B------:R2:W-:Y:S01]  /*2860*/  @!P1 STG.E desc[UR10][R6.64], RZ ;  /* 0x000000ff06009986 */ /* 0x0005e2000c10190a */
[----:B0-----:R-:W-:-:S03]  /*2870*/  IMAD.X R17, RZ, RZ, R3, P5 ;  /* 0x000000ffff117224 */ /* 0x001fc600028e0603 */
[----:B------:R0:W-:Y:S01]  /*2880*/  @!P1 STG.E desc[UR10][R2.64], RZ ;  /* 0x000000ff02009986 */ /* 0x0001e2000c10190a */
[----:B-1----:R-:W-:Y:S01]  /*2890*/  @P1 VIADD R21, R21, 0x1 ;  /* 0x0000000115151836 */ /* 0x002fe20000000000 */
[----:B--2---:R-:W-:-:S05]  /*28a0*/  IADD3 R6, P2, PT, R6, 0x4, RZ ;  /* 0x0000000406067810 */ /* 0x004fca0007f5e0ff */
[----:B------:R-:W-:Y:S02]  /*28b0*/  IMAD.X R7, RZ, RZ, R7, P2 ;  /* 0x000000ffff077224 */ /* 0x000fe400010e0607 */
[----:B0-----:R-:W-:Y:S02]  /*28c0*/  IMAD.MOV.U32 R2, RZ, RZ, R16 ;  /* 0x000000ffff027224 */ /* 0x001fe400078e0010 */
[----:B------:R-:W-:Y:S01]  /*28d0*/  IMAD.MOV.U32 R3, RZ, RZ, R17 ;  /* 0x000000ffff037224 */ /* 0x000fe200078e0011 */
[----:B------:R-:W-:Y:S06]  /*28e0*/  @!P3 BRA `(.L_x_119) ;  /* 0x000000000074b947 */ /* 0x000fec0003800000 */
[----:B------:R-:W2:Y:S01]  /*28f0*/  LDG.E R5, desc[UR10][R4.64] ;  /* 0x0000000a04057981 */ /* 0x000ea2000c1e1900 */
[----:B------:R-:W-:Y:S02]  /*2900*/  ISETP.NE.AND P1, PT, R15, 0x2, PT ;  /* 0x000000020f00780c */ /* 0x000fe40003f25270 */
[----:B--2---:R-:W-:-:S13]  /*2910*/  ISETP.NE.AND P3, PT, R5, R14, PT ;  /* 0x0000000e0500720c */ /* 0x004fda0003f65270 */
[----:B------:R-:W-:-:S05]  /*2920*/  @P3 IMAD.MOV.U32 R23, RZ, RZ, 0x1 ;  /* 0x00000001ff173424 */ /* 0x000fca00078e00ff */
[----:B------:R-:W-:Y:S04]  /*2930*/  @P3 STG.E desc[UR10][R6.64], R23 ;  /* 0x0000001706003986 */ /* 0x000fe8000c10190a */
[----:B------:R0:W-:Y:S04]  /*2940*/  @P3 STG.E desc[UR10][R2.64], R21 ;  /* 0x0000001502003986 */ /* 0x0001e8000c10190a */
[----:B------:R1:W-:Y:S04]  /*2950*/  @!P3 STG.E desc[UR10][R6.64], RZ ;  /* 0x000000ff0600b986 */ /* 0x0003e8000c10190a */
[----:B------:R2:W-:Y:S04]  /*2960*/  @!P3 STG.E desc[UR10][R2.64], RZ ;  /* 0x000000ff0200b986 */ /* 0x0005e8000c10190a */
[----:B------:R3:W4:Y:S01]  /*2970*/  @P1 LDG.E R17, desc[UR10][R10.64+0x8] ;  /* 0x0000080a0a111981 */ /* 0x000722000c1e1900 */
[----:B0-----:R-:W-:-:S02]  /*2980*/  @P3 IADD3 R21, PT, PT, R21, 0x1, RZ ;  /* 0x0000000115153810 */ /* 0x001fc40007ffe0ff */
[C---:B------:R-:W-:Y:S02]  /*2990*/  IADD3 R4, P6, PT, R10.reuse, 0x8, RZ ;  /* 0x000000080a047810 */ /* 0x040fe40007fde0ff */
[----:B------:R-:W-:Y:S02]  /*29a0*/  @P1 IADD3 R4, P4, PT, R10, 0xc, RZ ;  /* 0x0000000c0a041810 */ /* 0x000fe40007f9e0ff */
[C---:B-1----:R-:W-:Y:S01]  /*29b0*/  IADD3 R6, P5, PT, R8.reuse, 0x8, RZ ;  /* 0x0000000808067810 */ /* 0x042fe20007fbe0ff */
[--C-:B------:R-:W-:Y:S01]  /*29c0*/  IMAD.X R5, RZ, RZ, R11.reuse, P6 ;  /* 0x000000ffff057224 */ /* 0x100fe200030e060b */
[----:B------:R-:W-:Y:S01]  /*29d0*/  @P1 IADD3 R6, P3, PT, R8, 0xc, RZ ;  /* 0x0000000c08061810 */ /* 0x000fe20007f7e0ff */
[----:B------:R-:W-:Y:S01]  /*29e0*/  @P1 IMAD.X R5, RZ, RZ, R11, P4 ;  /* 0x000000ffff051224 */ /* 0x000fe200020e060b */
[----:B---3--:R-:W-:Y:S01]  /*29f0*/  @P1 IADD3 R10, P6, PT, R12, 0xc, RZ ;  /* 0x0000000c0c0a1810 */ /* 0x008fe20007fde0ff */
[--C-:B------:R-:W-:Y:S02]  /*2a00*/  IMAD.X R7, RZ, RZ, R9.reuse, P5 ;  /* 0x000000ffff077224 */ /* 0x100fe400028e0609 */
[----:B------:R-:W-:Y:S01]  /*2a10*/  @P1 IMAD.X R7, RZ, RZ, R9, P3 ;  /* 0x000000ffff071224 */ /* 0x000fe200018e0609 */
[----:B----4-:R-:W-:-:S04]  /*2a20*/  @P1 ISETP.NE.AND P2, PT, R17, R14, PT ;  /* 0x0000000e1100120c */ /* 0x010fc80003f45270 */
[----:B------:R-:W-:Y:S02]  /*2a30*/  @P1 SEL R17, RZ, 0x1, !P2 ;  /* 0x00000001ff111807 */ /* 0x000fe40005000000 */
[----:B------:R-:W-:Y:S02]  /*2a40*/  @P1 SEL R19, R21, RZ, P2 ;  /* 0x000000ff15131207 */ /* 0x000fe40001000000 */
[----:B--2---:R-:W-:Y:S01]  /*2a50*/  IADD3 R2, P2, PT, R12, 0x8, RZ ;  /* 0x000000080c027810 */ /* 0x004fe20007f5e0ff */
[----:B------:R-:W-:Y:S01]  /*2a60*/  @P1 STG.E desc[UR10][R8.64+0x8], R17 ;  /* 0x0000081108001986 */ /* 0x000fe2000c10190a */
[----:B------:R-:W-:-:S03]  /*2a70*/  @P1 IMAD.MOV.U32 R2, RZ, RZ, R10 ;  /* 0x000000ffff021224 */ /* 0x000fc600078e000a */
[----:B------:R0:W-:Y:S01]  /*2a80*/  @P1 STG.E desc[UR10][R12.64+0x8], R19 ;  /* 0x000008130c001986 */ /* 0x0001e2000c10190a */
[--C-:B------:R-:W-:Y:S02]  /*2a90*/  IMAD.X R3, RZ, RZ, R13.reuse, P2 ;  /* 0x000000ffff037224 */ /* 0x100fe400010e060d */
[----:B0-----:R-:W-:-:S05]  /*2aa0*/  @P1 IMAD.X R13, RZ, RZ, R13, P6 ;  /* 0x000000ffff0d1224 */ /* 0x001fca00030e060d */
[----:B------:R-:W-:-:S07]  /*2ab0*/  @P1 MOV R3, R13 ;  /* 0x0000000d00031202 */ /* 0x000fce0000000f00 */
.L_x_119:
[----:B------:R-:W-:Y:S05]  /*2ac0*/  @!P0 EXIT ;  /* 0x000000000000894d */ /* 0x000fea0003800000 */
[----:B------:R-:W-:Y:S01]  /*2ad0*/  UMOV UR4, UR5 ;  /* 0x0000000500047c82 */ /* 0x000fe20008000000 */
[----:B------:R-:W-:Y:S05]  /*2ae0*/  BRA `(.L_x_120) ;  /* 0xfffffff800347947 */ /* 0x000fea000383ffff */
.L_x_116:
        /* <DEDUP_REMOVED lines=8> */
.L_x_129:
[----:B------:R-:W5:Y:S01]  /*2b70*/  LDCU UR5, c[0x0][0x3a8] ;  /* 0x00007500ff0577ac */ /* 0x000f620008000800 */
[----:B------:R-:W-:Y:S01]  /*2b80*/  ISETP.NE.AND P0, PT, R14, RZ, PT ;  /* 0x000000ff0e00720c */ /* 0x000fe20003f05270 */
[----:B01----:R-:W-:Y:S01]  /*2b90*/  IMAD.MOV.U32 R11, RZ, RZ, RZ ;  /* 0x000000ffff0b7224 */ /* 0x003fe200078e00ff */
[----:B-----5:R-:W-:-:S09]  /*2ba0*/  UISETP.GE.U32.AND UP1, UPT, UR5, 0x4, UPT ;  /* 0x000000040500788c */ /* 0x020fd2000bf26070 */
[----:B------:R-:W-:Y:S05]  /*2bb0*/  BRA.U !UP1, `(.L_x_121) ;  /* 0x0000000109c07547 */ /* 0x000fea000b800000 */
[----:B------:R-:W0:Y:S01]  /*2bc0*/  LDC R15, c[0x0][0x3ac] ;  /* 0x0000eb00ff0f7b82 */ /* 0x000e220000000800 */
[----:B------:R-:W-:Y:S01]  /*2bd0*/  IMAD.MOV.U32 R11, RZ, RZ, RZ ;  /* 0x000000ffff0b7224 */ /* 0x000fe200078e00ff */
[----:B------:R-:W-:-:S06]  /*2be0*/  UMOV UR5, URZ ;  /* 0x000000ff00057c82 */ /* 0x000fcc0008000000 */
.L_x_122:
[----:B-12---:R-:W2:Y:S01]  /*2bf0*/  LDG.E R8, desc[UR10][R4.64] ;  /* 0x0000000a04087981 */ /* 0x006ea2000c1e1900 */
[----:B0-----:R-:W-:Y:S01]  /*2c00*/  IMAD.MOV.U32 R9, RZ, RZ, R7 ;  /* 0x000000ffff097224 */ /* 0x001fe200078e0007 */
[----:B--2---:R-:W-:Y:S01]  /*2c10*/  ISETP.NE.AND P1, PT, R8, R15, PT ;  /* 0x0000000f0800720c */ /* 0x004fe20003f25270 */
        /* <DEDUP_REMOVED lines=15> */
[----:B0-----:R-:W-:Y:S01]  /*2d10*/  @P2 VIADD R11, R11, 0x1 ;  /* 0x000000010b0b2836 */ /* 0x001fe20000000000 */
[----:B--2---:R-:W-:-:S13]  /*2d20*/  ISETP.NE.AND P1, PT, R6, R15, PT ;  /* 0x0000000f0600720c */ /* 0x004fda0003f25270 */
[----:B------:R-:W-:-:S05]  /*2d30*/  @P1 MOV R13, 0x1 ;  /* 0x00000001000d1802 */ /* 0x000fca0000000f00 */
        /* <DEDUP_REMOVED lines=20> */
[----:B-1----:R-:W-:Y:S01]  /*2e80*/  @P2 VIADD R11, R11, 0x1 ;  /* 0x000000010b0b2836 */ /* 0x002fe20000000000 */
[----:B--2---:R-:W-:Y:S01]  /*2e90*/  MOV R2, R10 ;  /* 0x0000000a00027202 */ /* 0x004fe20000000f00 */
[----:B------:R-:W-:Y:S01]  /*2ea0*/  IMAD.MOV.U32 R3, RZ, RZ, R13 ;  /* 0x000000ffff037224 */ /* 0x000fe200078e000d */
[----:B------:R-:W-:Y:S06]  /*2eb0*/  @P5 BRA `(.L_x_122) ;  /* 0xfffffffc004c5947 */ /* 0x000fec000383ffff */
.L_x_121:
[----:B------:R-:W-:Y:S01]  /*2ec0*/  IMAD.MOV.U32 R9, RZ, RZ, R11 ;  /* 0x000000ffff097224 */ /* 0x000fe200078e000b */
[----:B------:R-:W-:Y:S06]  /*2ed0*/  @!P0 BRA `(.L_x_123) ;  /* 0x0000000000fc8947 */ /* 0x000fec0003800000 */
[----:B-12---:R1:W2:Y:S01]  /*2ee0*/  LDG.E R8, desc[UR10][R4.64] ;  /* 0x0000000a04087981 */ /* 0x0062a2000c1e1900 */
[----:B------:R-:W2:Y:S01]  /*2ef0*/  LDC R11, c[0x0][0x3ac] ;  /* 0x0000eb00ff0b7b82 */ /* 0x000ea20000000800 */
[----:B------:R-:W-:Y:S01]  /*2f00*/  ISETP.NE.AND P1, PT, R14, 0x1, PT ;  /* 0x000000010e00780c */ /* 0x000fe20003f25270 */
[----:B------:R-:W-:Y:S01]  /*2f10*/  IMAD.MOV.U32 R13, RZ, RZ, R4 ;  /* 0x000000ffff0d7224 */ /* 0x000fe200078e0004 */
[----:B----4-:R-:W-:Y:S01]  /*2f20*/  IADD3 R18, P4, PT, R2, 0x4, RZ ;  /* 0x0000000402127810 */ /* 0x010fe20007f9e0ff */
[----:B---3--:R-:W-:Y:S02]  /*2f30*/  IMAD.MOV.U32 R15, RZ, RZ, R6 ;  /* 0x000000ffff0f7224 */ /* 0x008fe400078e0006 */
[----:B------:R-:W-:Y:S01]  /*2f40*/  IMAD.MOV.U32 R16, RZ, RZ, R2 ;  /* 0x000000ffff107224 */ /* 0x000fe200078e0002 */
[----:B------:R-:W-:Y:S01]  /*2f50*/  IADD3.X R19, PT, PT, RZ, R3, RZ, P4, !PT ;  /* 0x00000003ff137210 */ /* 0x000fe200027fe4ff */
[----:B------:R-:W-:Y:S01]  /*2f60*/  IMAD.MOV.U32 R12, RZ, RZ, R3 ;  /* 0x000000ffff0c7224 */ /* 0x000fe200078e0003 */
[----:B-1----:R-:W-:Y:S01]  /*2f70*/  IADD3 R4, P2, PT, R4, 0x4, RZ ;  /* 0x0000000404047810 */ /* 0x002fe20007f5e0ff */
[----:B------:R-:W-:-:S04]  /*2f80*/  IMAD.MOV.U32 R10, RZ, RZ, R5 ;  /* 0x000000ffff0a7224 */ /* 0x000fc800078e0005 */
[----:B------:R-:W-:Y:S01]  /*2f90*/  IMAD.X R5, RZ, RZ, R5, P2 ;  /* 0x000000ffff057224 */ /* 0x000fe200010e0605 */
[----:B--2---:R-:W-:Y:S01]  /*2fa0*/  ISETP.NE.AND P0, PT, R8, R11, PT ;  /* 0x0000000b0800720c */ /* 0x004fe20003f05270 */
[----:B0-----:R-:W-:-:S12]  /*2fb0*/  IMAD.MOV.U32 R8, RZ, RZ, R7 ;  /* 0x000000ffff087224 */ /* 0x001fd800078e0007 */
[----:B------:R-:W-:-:S05]  /*2fc0*/  @P0 IMAD.MOV.U32 R17, RZ, RZ, 0x1 ;  /* 0x00000001ff110424 */ /* 0x000fca00078e00ff */
[----:B------:R-:W-:Y:S04]  /*2fd0*/  @P0 STG.E desc[UR10][R6.64], R17 ;  /* 0x0000001106000986 */ /* 0x000fe8000c10190a */
[----:B------:R0:W-:Y:S04]  /*2fe0*/  @P0 STG.E desc[UR10][R2.64], R9 ;  /* 0x0000000902000986 */ /* 0x0001e8000c10190a */
[----:B------:R1:W-:Y:S04]  /*2ff0*/  @!P0 STG.E desc[UR10][R6.64], RZ ;  /* 0x000000ff06008986 */ /* 0x0003e8000c10190a */
[----:B------:R2:W-:Y:S01]  /*3000*/  @!P0 STG.E desc[UR10][R2.64], RZ ;  /* 0x000000ff02008986 */ /* 0x0005e2000c10190a */
[----:B0-----:R-:W-:Y:S01]  /*3010*/  @P0 VIADD R9, R9, 0x1 ;  /* 0x0000000109090836 */ /* 0x001fe20000000000 */
[----:B-1----:R-:W-:Y:S01]  /*3020*/  IADD3 R6, P3, PT, R6, 0x4, RZ ;  /* 0x0000000406067810 */ /* 0x002fe20007f7e0ff */
[----:B--2---:R-:W-:-:S04]  /*3030*/  IMAD.MOV.U32 R2, RZ, RZ, R18 ;  /* 0x000000ffff027224 */ /* 0x004fc800078e0012 */
[----:B------:R-:W-:Y:S02]  /*3040*/  IMAD.X R7, RZ, RZ, R7, P3 ;  /* 0x000000ffff077224 */ /* 0x000fe400018e0607 */
[----:B------:R-:W-:Y:S01]  /*3050*/  IMAD.MOV.U32 R3, RZ, RZ, R19 ;  /* 0x000000ffff037224 */ /* 0x000fe200078e0013 */
[----:B------:R-:W-:Y:S06]  /*3060*/  @!P1 BRA `(.L_x_123) ;  /* 0x0000000000989947 */ /* 0x000fec0003800000 */
[----:B------:R-:W2:Y:S01]  /*3070*/  LDG.E R4, desc[UR10][R4.64] ;  /* 0x0000000a04047981 */ /* 0x000ea2000c1e1900 */
[----:B------:R-:W-:Y:S01]  /*3080*/  ISETP.NE.AND P4, PT, R14, 0x2, PT ;  /* 0x000000020e00780c */ /* 0x000fe20003f85270 */
[----:B------:R-:W-:Y:S01]  /*3090*/  IMAD.MOV.U32 R18, RZ, RZ, R6 ;  /* 0x000000ffff127224 */ /* 0x000fe200078e0006 */
[----:B------:R-:W-:Y:S01]  /*30a0*/  IADD3 R17, P3, PT, R16, 0x8, RZ ;  /* 0x0000000810117810 */ /* 0x000fe20007f7e0ff */
[----:B------:R-:W-:Y:S01]  /*30b0*/  IMAD.MOV.U32 R19, RZ, RZ, R7 ;  /* 0x000000ffff137224 */ /* 0x000fe200078e0007 */
[----:B------:R-:W-:-:S03]  /*30c0*/  IADD3 R6, P2, PT, R15, 0x8, RZ ;  /* 0x000000080f067810 */ /* 0x000fc60007f5e0ff */
[----:B------:R-:W-:Y:S02]  /*30d0*/  IMAD.X R20, RZ, RZ, R12, P3 ;  /* 0x000000ffff147224 */ /* 0x000fe400018e060c */
[----:B------:R-:W-:Y:S01]  /*30e0*/  IMAD.X R7, RZ, RZ, R8, P2 ;  /* 0x000000ffff077224 */ /* 0x000fe200010e0608 */
[----:B--2---:R-:W-:Y:S02]  /*30f0*/  ISETP.NE.AND P0, PT, R4, R11, PT ;  /* 0x0000000b0400720c */ /* 0x004fe40003f05270 */
[----:B------:R-:W-:-:S05]  /*3100*/  IADD3 R4, P1, PT, R13, 0x8, RZ ;  /* 0x000000080d047810 */ /* 0x000fca0007f3e0ff */
[----:B------:R-:W-:-:S06]  /*3110*/  IMAD.X R5, RZ, RZ, R10, P1 ;  /* 0x000000ffff057224 */ /* 0x000fcc00008e060a */
[----:B------:R-:W-:-:S05]  /*3120*/  @P0 MOV R21, 0x1 ;  /* 0x0000000100150802 */ /* 0x000fca0000000f00 */
[----:B------:R-:W-:Y:S04]  /*3130*/  @P0 STG.E desc[UR10][R18.64], R21 ;  /* 0x0000001512000986 */ /* 0x000fe8000c10190a */
[----:B------:R0:W-:Y:S04]  /*3140*/  @P0 STG.E desc[UR10][R2.64], R9 ;  /* 0x0000000902000986 */ /* 0x0001e8000c10190a */
[----:B------:R-:W-:Y:S04]  /*3150*/  @!P0 STG.E desc[UR10][R18.64], RZ ;  /* 0x000000ff12008986 */ /* 0x000fe8000c10190a */
[----:B------:R1:W-:Y:S01]  /*3160*/  @!P0 STG.E desc[UR10][R2.64], RZ ;  /* 0x000000ff02008986 */ /* 0x0003e2000c10190a */
[----:B0-----:R-:W-:-:S02]  /*3170*/  @P0 VIADD R9, R9, 0x1 ;  /* 0x0000000109090836 */ /* 0x001fc40000000000 */
[----:B-1----:R-:W-:Y:S01]  /*3180*/  IMAD.MOV.U32 R2, RZ, RZ, R17 ;  /* 0x000000ffff027224 */ /* 0x002fe200078e0011 */
[----:B------:R-:W-:Y:S01]  /*3190*/  MOV R3, R20 ;  /* 0x0000001400037202 */ /* 0x000fe20000000f00 */
[----:B------:R-:W-:Y:S06]  /*31a0*/  @!P4 BRA `(.L_x_123) ;  /* 0x000000000048c947 */ /* 0x000fec0003800000 */
[----:B------:R-:W2:Y:S01]  /*31b0*/  LDG.E R4, desc[UR10][R4.64] ;  /* 0x0000000a04047981 */ /* 0x000ea2000c1e1900 */
        /* <DEDUP_REMOVED lines=9> */
[----:B------:R-:W-:-:S05]  /*3250*/  @P0 IMAD.MOV.U32 R11, RZ, RZ, 0x1 ;  /* 0x00000001ff0b0424 */ /* 0x000fca00078e00ff */
[----:B------:R-:W-:Y:S04]  /*3260*/  @P0 STG.E desc[UR10][R18.64], R11 ;  /* 0x0000000b12000986 */ /* 0x000fe8000c10190a */
[----:B------:R0:W-:Y:S04]  /*3270*/  @P0 STG.E desc[UR10][R2.64], R9 ;  /* 0x0000000902000986 */ /* 0x0001e8000c10190a */
[----:B------:R-:W-:Y:S04]  /*3280*/  @!P0 STG.E desc[UR10][R18.64], RZ ;  /* 0x000000ff12008986 */ /* 0x000fe8000c10190a */
[----:B------:R1:W-:Y:S01]  /*3290*/  @!P0 STG.E desc[UR10][R2.64], RZ ;  /* 0x000000ff02008986 */ /* 0x0003e2000c10190a */
[----:B0-----:R-:W-:Y:S01]  /*32a0*/  @P0 VIADD R9, R9, 0x1 ;  /* 0x0000000109090836 */ /* 0x001fe20000000000 */
[----:B-1----:R-:W-:Y:S01]  /*32b0*/  MOV R2, R16 ;  /* 0x0000001000027202 */ /* 0x002fe20000000f00 */
[----:B------:R-:W-:-:S07]  /*32c0*/  IMAD.MOV.U32 R3, RZ, RZ, R17 ;  /* 0x000000ffff037224 */ /* 0x000fce00078e0011 */
.L_x_123:
[----:B------:R-:W5:Y:S01]  /*32d0*/  LDC R19, c[0x0][0x3a4] ;  /* 0x0000e900ff137b82 */ /* 0x000f620000000800 */
[----:B------:R-:W-:Y:S01]  /*32e0*/  IMAD.MOV.U32 R15, RZ, RZ, RZ ;  /* 0x000000ffff0f7224 */ /* 0x000fe200078e00ff */
[C---:B-----5:R-:W-:Y:S01]  /*32f0*/  ISETP.GE.U32.AND P0, PT, R19.reuse, 0x8, PT ;  /* 0x000000081300780c */ /* 0x060fe20003f06070 */
[----:B------:R-:W-:-:S12]  /*3300*/  IMAD R8, R19, UR4, RZ ;  /* 0x0000000413087c24 */ /* 0x000fd8000f8e02ff */
[----:B------:R-:W-:Y:S05]  /*3310*/  @!P0 BRA `(.L_x_124) ;  /* 0x0000000000408947 */ /* 0x000fea0003800000 */
[----:B------:R-:W0:Y:S01]  /*3320*/  LDC.64 R12, c[0x0][0x390] ;  /* 0x0000e400ff0c7b82 */ /* 0x000e220000000a00 */
[----:B------:R-:W-:-:S05]  /*3330*/  UMOV UR5, URZ ;  /* 0x000000ff00057c82 */ /* 0x000fca0008000000 */
.L_x_125:
[----:B0-----:R-:W-:Y:S01]  /*3340*/  VIADD R11, R8, UR5 ;  /* 0x00000005080b7c36 */ /* 0x001fe20008000000 */
        /* <DEDUP_REMOVED lines=13> */
.L_x_124:
[----:B------:R-:W-:-:S09]  /*3420*/  UISETP.NE.AND UP1, UPT, UR7, URZ, UPT ;  /* 0x000000ff0700728c */ /* 0x000fd2000bf25270 */
[----:B------:R-:W-:Y:S05]  /*3430*/  BRA.U !UP1, `(.L_x_126) ;  /* 0x0000000109887547 */ /* 0x000fea000b800000 */
[----:B------:R-:W-:Y:S01]  /*3440*/  UISETP.NE.AND UP1, UPT, UR8, URZ, UPT ;  /* 0x000000ff0800728c */ /* 0x000fe2000bf25270 */
[----:B------:R-:W-:Y:S10]  /*3450*/  BRA.U !UP0, `(.L_x_127) ;  /* 0x0000000108347547 */ /* 0x000ff4000b800000 */
[----:B0-----:R-:W0:Y:S01]  /*3460*/  LDC.64 R10, c[0x0][0x390] ;  /* 0x0000e400ff0a7b82 */ /* 0x001e220000000a00 */
[C---:B------:R-:W-:Y:S01]  /*3470*/  IADD3 R16, P0, PT, R15.reuse, R8, RZ ;  /* 0x000000080f107210 */ /* 0x040fe20007f1e0ff */
[C---:B------:R-:W-:Y:S02]  /*3480*/  IMAD.IADD R17, R15.reuse, 0x1, R8 ;  /* 0x000000010f117824 */ /* 0x040fe400078e0208 */
[----:B------:R-:W-:Y:S02]  /*3490*/  VIADD R15, R15, 0x4 ;  /* 0x000000040f0f7836 */ /* 0x000fe40000000000 */
[----:B------:R-:W-:Y:S02]  /*34a0*/  IMAD.X R18, RZ, RZ, RZ, P0 ;  /* 0x000000ffff127224 */ /* 0x000fe400000e06ff */
[----:B------:R-:W5:Y:S01]  /*34b0*/  LDC.64 R12, c[0x0][0x390] ;  /* 0x0000e400ff0c7b82 */ /* 0x000f620000000a00 */
[----:B0-----:R-:W-:-:S04]  /*34c0*/  LEA R10, P0, R16, R10, 0x2 ;  /* 0x0000000a100a7211 */ /* 0x001fc800078010ff */
[----:B------:R-:W-:Y:S01]  /*34d0*/  LEA.HI.X R11, R16, R11, R18, 0x2, P0 ;  /* 0x0000000b100b7211 */ /* 0x000fe200000f1412 */
[----:B-----5:R-:W-:-:S05]  /*34e0*/  IMAD.WIDE.U32 R12, R17, 0x4, R12 ;  /* 0x00000004110c7825 */ /* 0x020fca00078e000c */
[----:B------:R0:W-:Y:S04]  /*34f0*/  STG.E desc[UR10][R12.64], R9 ;  /* 0x000000090c007986 */ /* 0x0001e8000c10190a */
[----:B------:R0:W-:Y:S04]  /*3500*/  STG.E desc[UR10][R10.64+0x4], R9 ;  /* 0x000004090a007986 */ /* 0x0001e8000c10190a */
[----:B------:R0:W-:Y:S04]  /*3510*/  STG.E desc[UR10][R10.64+0x8], R9 ;  /* 0x000008090a007986 */ /* 0x0001e8000c10190a */
[----:B------:R0:W-:Y:S02]  /*3520*/  STG.E desc[UR10][R10.64+0xc], R9 ;  /* 0x00000c090a007986 */ /* 0x0001e4000c10190a */
.L_x_127:
[----:B------:R-:W-:Y:S05]  /*3530*/  BRA.U !UP1, `(.L_x_126) ;  /* 0x0000000109487547 */ /* 0x000fea000b800000 */
[----:B------:R-:W-:Y:S01]  /*3540*/  LOP3.LUT P1, RZ, R19, 0x1, RZ, 0xc0, !PT ;  /* 0x0000000113ff7812 */ /* 0x000fe2000782c0ff */
[----:B------:R-:W-:-:S12]  /*3550*/  UISETP.NE.AND UP1, UPT, UR8, 0x1, UPT ;  /* 0x000000010800788c */ /* 0x000fd8000bf25270 */
[----:B0-----:R-:W0:Y:S01]  /*3560*/  @P1 LDC.64 R12, c[0x0][0x390] ;  /* 0x0000e400ff0c1b82 */ /* 0x001e220000000a00 */
[----:B------:R-:W-:Y:S05]  /*3570*/  BRA.U !UP1, `(.L_x_128) ;  /* 0x00000001092c7547 */ /* 0x000fea000b800000 */
[----:B------:R-:W5:Y:S01]  /*3580*/  LDC.64 R10, c[0x0][0x390] ;  /* 0x0000e400ff0a7b82 */ /* 0x000f620000000a00 */
[CC--:B------:R-:W-:Y:S02]  /*3590*/  IADD3 R18, P0, PT, R15.reuse, R8.reuse, RZ ;  /* 0x000000080f127210 */ /* 0x0c0fe40007f1e0ff */
[C---:B------:R-:W-:Y:S01]  /*35a0*/  IADD3 R19, PT, PT, R15.reuse, R8, RZ ;  /* 0x000000080f137210 */ /* 0x040fe20007ffe0ff */
[----:B------:R-:W-:Y:S02]  /*35b0*/  VIADD R15, R15, 0x2 ;  /* 0x000000020f0f7836 */ /* 0x000fe40000000000 */
[----:B------:R-:W-:Y:S02]  /*35c0*/  IMAD.X R20, RZ, RZ, RZ, P0 ;  /* 0x000000ffff147224 */ /* 0x000fe400000e06ff */
[----:B------:R-:W1:Y:S01]  /*35d0*/  LDC.64 R16, c[0x0][0x390] ;  /* 0x0000e400ff107b82 */ /* 0x000e620000000a00 */
[----:B-----5:R-:W-:-:S04]  /*35e0*/  LEA R10, P0, R18, R10, 0x2 ;  /* 0x0000000a120a7211 */ /* 0x020fc800078010ff */
[----:B------:R-:W-:Y:S01]  /*35f0*/  LEA.HI.X R11, R18, R11, R20, 0x2, P0 ;  /* 0x0000000b120b7211 */ /* 0x000fe200000f1414 */
[----:B-1----:R-:W-:-:S05]  /*3600*/  IMAD.WIDE.U32 R16, R19, 0x4, R16 ;  /* 0x0000000413107825 */ /* 0x002fca00078e0010 */
[----:B------:R1:W-:Y:S04]  /*3610*/  STG.E desc[UR10][R16.64], R9 ;  /* 0x0000000910007986 */ /* 0x0003e8000c10190a */
[----:B------:R1:W-:Y:S02]  /*3620*/  STG.E desc[UR10][R10.64+0x4], R9 ;  /* 0x000004090a007986 */ /* 0x0003e4000c10190a */
.L_x_128:
[----:B------:R-:W-:-:S04]  /*3630*/  @P1 IMAD.IADD R15, R8, 0x1, R15 ;  /* 0x00000001080f1824 */ /* 0x000fc800078e020f */
[----:B0-----:R-:W-:-:S05]  /*3640*/  @P1 IMAD.WIDE.U32 R12, R15, 0x4, R12 ;  /* 0x000000040f0c1825 */ /* 0x001fca00078e000c */
[----:B------:R0:W-:Y:S02]  /*3650*/  @P1 STG.E desc[UR10][R12.64], R9 ;  /* 0x000000090c001986 */ /* 0x0001e4000c10190a */
.L_x_126:
[----:B------:R-:W5:Y:S01]  /*3660*/  LDC R8, c[0x0][0x3a0] ;  /* 0x0000e800ff087b82 */ /* 0x000f620000000800 */
[----:B------:R-:W-:-:S06]  /*3670*/  UIADD3 UR4, UPT, UPT, UR4, 0x1, URZ ;  /* 0x0000000104047890 */ /* 0x000fcc000fffe0ff */
[----:B-----5:R-:W-:-:S13]  /*3680*/  ISETP.NE.AND P0, PT, R8, UR4, PT ;  /* 0x0000000408007c0c */ /* 0x020fda000bf05270 */
[----:B------:R-:W-:Y:S05]  /*3690*/  @!P0 EXIT ;  /* 0x000000000000894d */ /* 0x000fea0003800000 */
[----:B------:R-:W-:Y:S05]  /*36a0*/  BRA `(.L_x_129) ;  /* 0xfffffff400307947 */ /* 0x000fea000383ffff */
.L_x_94:
        /* <DEDUP_REMOVED lines=9> */
.L_x_135:
        /* <DEDUP_REMOVED lines=9> */
.L_x_131:
        /* <DEDUP_REMOVED lines=14> */
.L_x_130:
[----:B------:R-:W-:-:S13]  /*38b0*/  ISETP.NE.AND P2, PT, R11, RZ, PT ;  /* 0x000000ff0b00720c */ /* 0x000fda0003f45270 */
[----:B------:R-:W-:Y:S05]  /*38c0*/  @!P2 BRA `(.L_x_132) ;  /* 0x000000000088a947 */ /* 0x000fea0003800000 */
[----:B------:R-:W-:Y:S01]  /*38d0*/  ISETP.NE.AND P3, PT, R10, RZ, PT ;  /* 0x000000ff0a00720c */ /* 0x000fe20003f65270 */
[----:B------:R-:W-:-:S12]  /*38e0*/  @!P1 BRA `(.L_x_133) ;  /* 0x0000000000349947 */ /* 0x000fd80003800000 */
[----:B------:R-:W0:Y:S01]  /*38f0*/  LDC.64 R14, c[0x0][0x390] ;  /* 0x0000e400ff0e7b82 */ /* 0x000e220000000a00 */
[CC--:B------:R-:W-:Y:S02]  /*3900*/  IADD3 R8, P2, PT, R2.reuse, R3.reuse, RZ ;  /* 0x0000000302087210 */ /* 0x0c0fe40007f5e0ff */
[----:B------:R-:W-:Y:S01]  /*3910*/  IADD3 R7, PT, PT, R2, R3, RZ ;  /* 0x0000000302077210 */ /* 0x000fe20007ffe0ff */
        /* <DEDUP_REMOVED lines=10> */
.L_x_133:
        /* <DEDUP_REMOVED lines=16> */
.L_x_134:
[----:B------:R-:W-:-:S04]  /*3ac0*/  @P3 IMAD.IADD R3, R2, 0x1, R3 ;  /* 0x0000000102033824 */ /* 0x000fc800078e0203 */
[----:B--2---:R-:W-:-:S05]  /*3ad0*/  @P3 IMAD.WIDE.U32 R2, R3, 0x4, R8 ;  /* 0x0000000403023825 */ /* 0x004fca00078e0008 */
[----:B------:R2:W-:Y:S02]  /*3ae0*/  @P3 STG.E desc[UR10][R2.64], RZ ;  /* 0x000000ff02003986 */ /* 0x0005e4000c10190a */
.L_x_132:
[----:B------:R-:W-:Y:S05]  /*3af0*/  @P0 BRA `(.L_x_135) ;  /* 0xfffffffc00100947 */ /* 0x000fea000383ffff */
[----:B------:R-:W-:Y:S05]  /*3b00*/  EXIT ;  /* 0x000000000000794d */ /* 0x000fea0003800000 */
.L_x_136:
        /* <DEDUP_REMOVED lines=15> */
.L_x_143:


//--------------------- .nv.shared.reserved.0     --------------------------
	.section	.nv.shared.reserved.0,"aw",@nobits
	.weak		__nv_reservedSMEM_offset_0_alias
	.size		__nv_reservedSMEM_offset_0_alias, 0, 64
	.other		__nv_reservedSMEM_offset_0_alias,@"STO_CUDA_RESERVED_SHARED STV_DEFAULT"
__nv_reservedSMEM_offset_0_alias:
	.zero		0
	.zero		64


//--------------------- .nv.constant0._ZN10Generators4cuda17ConvertFp16ToFp32EPK6__halfPfi --------------------------
	.section	.nv.constant0._ZN10Generators4cuda17ConvertFp16ToFp32EPK6__halfPfi,"a",@progbits
	.sectionflags	@""
	.align	4
.nv.constant0._ZN10Generators4cuda17ConvertFp16ToFp32EPK6__halfPfi:
	.zero		916


//--------------------- .nv.constant0._ZN10Generators4cuda14Gpt_UpdateMaskEPlPKlii --------------------------
	.section	.nv.constant0._ZN10Generators4cuda14Gpt_UpdateMaskEPlPKlii,"a",@progbits
	.sectionflags	@""
	.align	4
.nv.constant0._ZN10Generators4cuda14Gpt_UpdateMaskEPlPKlii:
	.zero		920


//--------------------- .nv.constant0._ZN10Generators4cuda21Gpt_UpdatePositionIdsEPlii --------------------------
	.section	.nv.constant0._ZN10Generators4cuda21Gpt_UpdatePositionIdsEPlii,"a",@progbits
	.sectionflags	@""
	.align	4
.nv.constant0._ZN10Generators4cuda21Gpt_UpdatePositionIdsEPlii:
	.zero		912


//--------------------- .nv.constant0._ZN10Generators4cuda21Gpt_InitAttentionMaskEPlS1_PiPKliiii --------------------------
	.section	.nv.constant0._ZN10Generators4cuda21Gpt_InitAttentionMaskEPlS1_PiPKliiii,"a",@progbits
	.sectionflags	@""
	.align	4
.nv.constant0._ZN10Generators4cuda21Gpt_InitAttentionMaskEPlS1_PiPKliiii:
	.zero		944


//--------------------- .nv.constant0._ZN10Generators4cuda14Gpt_UpdateMaskEPiPKiii --------------------------
	.section	.nv.constant0._ZN10Generators4cuda14Gpt_UpdateMaskEPiPKiii,"a",@progbits
	.sectionflags	@""
	.align	4
.nv.constant0._ZN10Generators4cuda14Gpt_UpdateMaskEPiPKiii:
	.zero		920


//--------------------- .nv.constant0._ZN10Generators4cuda21Gpt_UpdatePositionIdsEPiii --------------------------
	.section	.nv.constant0._ZN10Generators4cuda21Gpt_UpdatePositionIdsEPiii,"a",@progbits
	.sectionflags	@""
	.align	4
.nv.constant0._ZN10Generators4cuda21Gpt_UpdatePositionIdsEPiii:
	.zero		912


//--------------------- .nv.constant0._ZN10Generators4cuda21Gpt_InitAttentionMaskEPiS1_S1_PKiiiii --------------------------
	.section	.nv.constant0._ZN10Generators4cuda21Gpt_InitAttentionMaskEPiS1_S1_PKiiiii,"a",@progbits
	.sectionflags	@""
	.align	4
.nv.constant0._ZN10Generators4cuda21Gpt_InitAttentionMaskEPiS1_S1_PKiiiii:
	.zero		944


//--------------------- SYMBOLS --------------------------

	.type		.nv.reservedSmem.offset0,@object
	.size		.nv.reservedSmem.offset0,0x4
